	.target	sm_90a

	.elftype	@"ET_EXEC"


//--------------------- .note.nv.tkinfo           --------------------------
	.section	.note.nv.tkinfo,"",@"SHT_NOTE"
	.sectionflags	@"SHF_NOTE_NV_TKINFO"
	.tkinfo
        /*0018*/ 	.word	0x00000002
        /*0030*/ 	.string	""
        /*0030*/ 	.string	"ptxas"
        /*0030*/ 	.string	"Cuda compilation tools, release 13.0, V13.0.88"
        /*0030*/ 	.string	"Build cuda_13.0.r13.0/compiler.36424714_0"
        /*0030*/ 	.string	"-arch sm_90a -m 64 "



//--------------------- .note.nv.cuinfo           --------------------------
	.section	.note.nv.cuinfo,"",@"SHT_NOTE"
	.sectionflags	@"SHF_NOTE_NV_CUINFO"
        /*0018*/ 	.short	0x0002
        /*001a*/ 	.short	0x005a
        /*001c*/ 	.short	0x0082
	.zero		2


//--------------------- .nv.info                  --------------------------
	.section	.nv.info,"",@"SHT_CUDA_INFO"
	.align	4


	//----- nvinfo : EIATTR_REGCOUNT
	.align		4
        /*0000*/ 	.byte	0x04, 0x2f
        /*0002*/ 	.short	(.L_12 - .L_11)
	.align		4
.L_11:
        /*0004*/ 	.word	index@(_ZN7cutlass13device_kernelINS_4gemm6kernel13GemmUniversalIN4cute5tupleIJiiiiEEENS1_10collective13CollectiveMmaINS1_37MainloopSm90TmaGmmaWarpSpecializedFP8ILi17ENS5_IJNS4_1CILi1EEESB_SB_EEENS1_35KernelTmaWarpSpecializedCooperativeEEENS5_IJNSA_ILi192EEENSA_ILi224EEENSA_ILi32EEEEEENS_12float_e4m3_tENS5_IJlSB_lEEESJ_SK_NS4_8TiledMMAINS4_8MMA_AtomIJNS4_4SM904GMMA30MMA_64x32x32_F32E4M3E4M3_SS_TNILNSO_7ScaleInE1ELSQ_1EEEEEENS4_6LayoutINS5_IJNSA_ILi2EEESB_SB_EEENS5_IJSB_NSA_ILi0EEESW_EEEEENS5_IJNS4_10UnderscoreESZ_SZ_EEEEENS4_13SM90_TMA_LOADENS4_14ComposedLayoutINS4_7SwizzleILi1ELi4ELi3EEENS4_18smem_ptr_flag_bitsILi8EEENST_INS5_IJNSA_ILi8EEESH_EEENS5_IJSH_SB_EEEEEEEvNS4_8identityES12_S1C_vS1D_EENS_8epilogue10collective6detail29Sm90TmaWarpSpecializedAdapterINS1G_15DefaultEpilogueISJ_SK_SK_NS1F_6thread17LinearCombinationISJ_Li1EffLNS1K_9ScaleType4KindE0ELNS_15FloatRoundStyleE2ESJ_EENS1_15EpilogueDefaultEEEEEvvEEEEvNT_6ParamsE)
        /*0008*/ 	.word	0x000000a8


	//----- nvinfo : EIATTR_FRAME_SIZE
	.align		4
.L_12:
        /*000c*/ 	.byte	0x04, 0x11
        /*000e*/ 	.short	(.L_14 - .L_13)
	.align		4
.L_13:
        /*0010*/ 	.word	index@(_ZN7cutlass13device_kernelINS_4gemm6kernel13GemmUniversalIN4cute5tupleIJiiiiEEENS1_10collective13CollectiveMmaINS1_37MainloopSm90TmaGmmaWarpSpecializedFP8ILi17ENS5_IJNS4_1CILi1EEESB_SB_EEENS1_35KernelTmaWarpSpecializedCooperativeEEENS5_IJNSA_ILi192EEENSA_ILi224EEENSA_ILi32EEEEEENS_12float_e4m3_tENS5_IJlSB_lEEESJ_SK_NS4_8TiledMMAINS4_8MMA_AtomIJNS4_4SM904GMMA30MMA_64x32x32_F32E4M3E4M3_SS_TNILNSO_7ScaleInE1ELSQ_1EEEEEENS4_6LayoutINS5_IJNSA_ILi2EEESB_SB_EEENS5_IJSB_NSA_ILi0EEESW_EEEEENS5_IJNS4_10UnderscoreESZ_SZ_EEEEENS4_13SM90_TMA_LOADENS4_14ComposedLayoutINS4_7SwizzleILi1ELi4ELi3EEENS4_18smem_ptr_flag_bitsILi8EEENST_INS5_IJNSA_ILi8EEESH_EEENS5_IJSH_SB_EEEEEEEvNS4_8identityES12_S1C_vS1D_EENS_8epilogue10collective6detail29Sm90TmaWarpSpecializedAdapterINS1G_15DefaultEpilogueISJ_SK_SK_NS1F_6thread17LinearCombinationISJ_Li1EffLNS1K_9ScaleType4KindE0ELNS_15FloatRoundStyleE2ESJ_EENS1_15EpilogueDefaultEEEEEvvEEEEvNT_6ParamsE)
        /*0014*/ 	.word	0x00000418


	//----- nvinfo : EIATTR_MIN_STACK_SIZE
	.align		4
.L_14:
        /*0018*/ 	.byte	0x04, 0x12
        /*001a*/ 	.short	(.L_16 - .L_15)
	.align		4
.L_15:
        /*001c*/ 	.word	index@(_ZN7cutlass13device_kernelINS_4gemm6kernel13GemmUniversalIN4cute5tupleIJiiiiEEENS1_10collective13CollectiveMmaINS1_37MainloopSm90TmaGmmaWarpSpecializedFP8ILi17ENS5_IJNS4_1CILi1EEESB_SB_EEENS1_35KernelTmaWarpSpecializedCooperativeEEENS5_IJNSA_ILi192EEENSA_ILi224EEENSA_ILi32EEEEEENS_12float_e4m3_tENS5_IJlSB_lEEESJ_SK_NS4_8TiledMMAINS4_8MMA_AtomIJNS4_4SM904GMMA30MMA_64x32x32_F32E4M3E4M3_SS_TNILNSO_7ScaleInE1ELSQ_1EEEEEENS4_6LayoutINS5_IJNSA_ILi2EEESB_SB_EEENS5_IJSB_NSA_ILi0EEESW_EEEEENS5_IJNS4_10UnderscoreESZ_SZ_EEEEENS4_13SM90_TMA_LOADENS4_14ComposedLayoutINS4_7SwizzleILi1ELi4ELi3EEENS4_18smem_ptr_flag_bitsILi8EEENST_INS5_IJNSA_ILi8EEESH_EEENS5_IJSH_SB_EEEEEEEvNS4_8identityES12_S1C_vS1D_EENS_8epilogue10collective6detail29Sm90TmaWarpSpecializedAdapterINS1G_15DefaultEpilogueISJ_SK_SK_NS1F_6thread17LinearCombinationISJ_Li1EffLNS1K_9ScaleType4KindE0ELNS_15FloatRoundStyleE2ESJ_EENS1_15EpilogueDefaultEEEEEvvEEEEvNT_6ParamsE)
        /*0020*/ 	.word	0x00000418
.L_16:


//--------------------- .nv.compat                --------------------------
	.section	.nv.compat,"",@"SHT_CUDA_COMPAT_INFO"
	.align	4
        /*0000*/ 	.byte	0x02, 0x09, 0x01, 0x00, 0x02, 0x02, 0x04, 0x00, 0x02, 0x05, 0x05, 0x00, 0x03, 0x07, 0x01, 0x01
        /*0010*/ 	.byte	0x02, 0x03, 0x01, 0x00, 0x02, 0x06, 0x01, 0x00, 0x04, 0x0b, 0x08, 0x00, 0x00, 0x00, 0x00, 0x00
        /*0020*/ 	.byte	0x00, 0x00, 0x00, 0x00


//--------------------- .nv.info._ZN7cutlass13device_kernelINS_4gemm6kernel13GemmUniversalIN4cute5tupleIJiiiiEEENS1_10collective13CollectiveMmaINS1_37MainloopSm90TmaGmmaWarpSpecializedFP8ILi17ENS5_IJNS4_1CILi1EEESB_SB_EEENS1_35KernelTmaWarpSpecializedCooperativeEEENS5_IJNSA_ILi192EEENSA_ILi224EEENSA_ILi32EEEEEENS_12float_e4m3_tENS5_IJlSB_lEEESJ_SK_NS4_8TiledMMAINS4_8MMA_AtomIJNS4_4SM904GMMA30MMA_64x32x32_F32E4M3E4M3_SS_TNILNSO_7ScaleInE1ELSQ_1EEEEEENS4_6LayoutINS5_IJNSA_ILi2EEESB_SB_EEENS5_IJSB_NSA_ILi0EEESW_EEEEENS5_IJNS4_10UnderscoreESZ_SZ_EEEEENS4_13SM90_TMA_LOADENS4_14ComposedLayoutINS4_7SwizzleILi1ELi4ELi3EEENS4_18smem_ptr_flag_bitsILi8EEENST_INS5_IJNSA_ILi8EEESH_EEENS5_IJSH_SB_EEEEEEEvNS4_8identityES12_S1C_vS1D_EENS_8epilogue10collective6detail29Sm90TmaWarpSpecializedAdapterINS1G_15DefaultEpilogueISJ_SK_SK_NS1F_6thread17LinearCombinationISJ_Li1EffLNS1K_9ScaleType4KindE0ELNS_15FloatRoundStyleE2ESJ_EENS1_15EpilogueDefaultEEEEEvvEEEEvNT_6ParamsE --------------------------
	.section	.nv.info._ZN7cutlass13device_kernelINS_4gemm6kernel13GemmUniversalIN4cute5tupleIJiiiiEEENS1_10collective13CollectiveMmaINS1_37MainloopSm90TmaGmmaWarpSpecializedFP8ILi17ENS5_IJNS4_1CILi1EEESB_SB_EEENS1_35KernelTmaWarpSpecializedCooperativeEEENS5_IJNSA_ILi192EEENSA_ILi224EEENSA_ILi32EEEEEENS_12float_e4m3_tENS5_IJlSB_lEEESJ_SK_NS4_8TiledMMAINS4_8MMA_AtomIJNS4_4SM904GMMA30MMA_64x32x32_F32E4M3E4M3_SS_TNILNSO_7ScaleInE1ELSQ_1EEEEEENS4_6LayoutINS5_IJNSA_ILi2EEESB_SB_EEENS5_IJSB_NSA_ILi0EEESW_EEEEENS5_IJNS4_10UnderscoreESZ_SZ_EEEEENS4_13SM90_TMA_LOADENS4_14ComposedLayoutINS4_7SwizzleILi1ELi4ELi3EEENS4_18smem_ptr_flag_bitsILi8EEENST_INS5_IJNSA_ILi8EEESH_EEENS5_IJSH_SB_EEEEEEEvNS4_8identityES12_S1C_vS1D_EENS_8epilogue10collective6detail29Sm90TmaWarpSpecializedAdapterINS1G_15DefaultEpilogueISJ_SK_SK_NS1F_6thread17LinearCombinationISJ_Li1EffLNS1K_9ScaleType4KindE0ELNS_15FloatRoundStyleE2ESJ_EENS1_15EpilogueDefaultEEEEEvvEEEEvNT_6ParamsE,"",@"SHT_CUDA_INFO"
	.sectionflags	@""
	.align	4


	//----- nvinfo : EIATTR_CUDA_API_VERSION
	.align		4
        /*0000*/ 	.byte	0x04, 0x37
        /*0002*/ 	.short	(.L_18 - .L_17)
.L_17:
        /*0004*/ 	.word	0x00000082


	//----- nvinfo : EIATTR_KPARAM_INFO
	.align		4
.L_18:
        /*0008*/ 	.byte	0x04, 0x17
        /*000a*/ 	.short	(.L_20 - .L_19)
.L_19:
        /*000c*/ 	.word	0x00000000
        /*0010*/ 	.short	0x0000
        /*0012*/ 	.short	0x0070
        /*0014*/ 	.byte	0x00, 0xf0, 0x01, 0x10


	//----- nvinfo : EIATTR_SPARSE_MMA_MASK
	.align		4
.L_20:
        /*0018*/ 	.byte	0x03, 0x50
        /*001a*/ 	.short	0x0000


	//----- nvinfo : EIATTR_MAXREG_COUNT
	.align		4
        /*001c*/ 	.byte	0x03, 0x1b
        /*001e*/ 	.short	0x00a8


	//----- nvinfo : EIATTR_NUM_BARRIERS
	.align		4
        /*0020*/ 	.byte	0x02, 0x4c
        /*0022*/ 	.byte	0x01
	.zero		1


	//----- nvinfo : EIATTR_ANNOTATIONS
	.align		4
        /*0024*/ 	.byte	0x04, 0x55
        /*0026*/ 	.short	(.L_22 - .L_21)


	//   ....[0]....
.L_21:
        /*0028*/ 	.word	0x00000001
        /*002c*/ 	.byte	0x60, 0x07, 0x00, 0x00, 0x01, 0x00, 0x00, 0x00, 0x80, 0x07, 0x00, 0x00, 0x01, 0x00, 0x00, 0x00
        /* <DEDUP_REMOVED lines=1031> */
        /*40ac*/ 	.byte	0x00, 0xf3, 0x01, 0x00


	//----- nvinfo : EIATTR_MERCURY_ISA_VERSION
	.align		4
.L_22:
        /*40b0*/ 	.byte	0x03, 0x5f
        /*40b2*/ 	.short	0x0101


	//----- nvinfo : EIATTR_INT_WARP_WIDE_INSTR_OFFSETS
	.align		4
        /*40b4*/ 	.byte	0x04, 0x31
        /*40b6*/ 	.short	(.L_24 - .L_23)


	//   ....[0]....
.L_23:
        /*40b8*/ 	.word	0x00000650


	//   ....[1]....
        /*40bc*/ 	.word	0x00000670


	//   ....[2]....
        /*40c0*/ 	.word	0x00000770


	//----- nvinfo : EIATTR_COOP_GROUP_MASK_REGIDS
	.align		4
.L_24:
        /*40c4*/ 	.byte	0x04, 0x29
        /*40c6*/ 	.short	(.L_26 - .L_25)


	//   ....[0]....
.L_25:
        /*40c8*/ 	.word	0xffffffff


	//   ....[1]....
        /*40cc*/ 	.word	0xffffffff


	//   ....[2]....
        /*40d0*/ 	.word	0xffffffff


	//   ....[3]....
        /*40d4*/ 	.word	0xffffffff


	//   ....[4]....
        /*40d8*/ 	.word	0xffffffff


	//----- nvinfo : EIATTR_COOP_GROUP_INSTR_OFFSETS
	.align		4
.L_26:
        /*40dc*/ 	.byte	0x04, 0x28
        /*40de*/ 	.short	(.L_28 - .L_27)


	//   ....[0]....
.L_27:
        /*40e0*/ 	.word	0x00000070


	//   ....[1]....
        /*40e4*/ 	.word	0x00000080


	//   ....[2]....
        /*40e8*/ 	.word	0x000001a0


	//   ....[3]....
        /*40ec*/ 	.word	0x00000590


	//   ....[4]....
        /*40f0*/ 	.word	0x000024e0


	//----- nvinfo : EIATTR_REG_RECONFIG
	.align		4
.L_28:
        /*40f4*/ 	.byte	0x01, 0x54
	.zero		2


	//----- nvinfo : EIATTR_MBARRIER_INSTR_OFFSETS
	.align		4
        /*40f8*/ 	.byte	0x04, 0x39
        /*40fa*/ 	.short	(.L_30 - .L_29)


	//   ....[0]....
.L_29:
        /*40fc*/ 	.word	0x00000340
        /*4100*/ 	.word	0x000000ff
        /*4104*/ 	.word	0x00000000
        /*4108*/ 	.short	0x0100
        /*410a*/ 	.byte	0x0a
	.zero		1


	//   ....[1]....
        /*410c*/ 	.word	0x00000350
        /*4110*/ 	.word	0x000000ff
        /*4114*/ 	.word	0x00000088
        /*4118*/ 	.short	0x0100
        /*411a*/ 	.byte	0x0a
	.zero		1


	//   ....[2]....
        /*411c*/ 	.word	0x00000360
        /*4120*/ 	.word	0x000000ff
        /*4124*/ 	.word	0x00000008
        /*4128*/ 	.short	0x0100
        /*412a*/ 	.byte	0x0a
	.zero		1


	//   ....[3]....
        /*412c*/ 	.word	0x00000370
        /*4130*/ 	.word	0x000000ff
        /*4134*/ 	.word	0x00000090
        /*4138*/ 	.short	0x0100
        /*413a*/ 	.byte	0x0a
	.zero		1


	//   ....[4]....
        /*413c*/ 	.word	0x00000380
        /*4140*/ 	.word	0x000000ff
        /*4144*/ 	.word	0x00000010
        /*4148*/ 	.short	0x0100
        /*414a*/ 	.byte	0x0a
	.zero		1


	//   ....[5]....
        /*414c*/ 	.word	0x00000390
        /*4150*/ 	.word	0x000000ff
        /*4154*/ 	.word	0x00000098
        /*4158*/ 	.short	0x0100
        /*415a*/ 	.byte	0x0a
	.zero		1


	//   ....[6]....
        /*415c*/ 	.word	0x000003a0
        /*4160*/ 	.word	0x000000ff
        /*4164*/ 	.word	0x00000018
        /*4168*/ 	.short	0x0100
        /*416a*/ 	.byte	0x0a
	.zero		1


	//   ....[7]....
        /*416c*/ 	.word	0x000003b0
        /*4170*/ 	.word	0x000000ff
        /*4174*/ 	.word	0x000000a0
        /*4178*/ 	.short	0x0100
        /*417a*/ 	.byte	0x0a
	.zero		1


	//   ....[8]....
        /*417c*/ 	.word	0x000003c0
        /*4180*/ 	.word	0x000000ff
        /*4184*/ 	.word	0x00000020
        /*4188*/ 	.short	0x0100
        /*418a*/ 	.byte	0x0a
	.zero		1


	//   ....[9]....
        /*418c*/ 	.word	0x000003d0
        /*4190*/ 	.word	0x000000ff
        /*4194*/ 	.word	0x000000a8
        /*4198*/ 	.short	0x0100
        /*419a*/ 	.byte	0x0a
	.zero		1


	//   ....[10]....
        /*419c*/ 	.word	0x000003e0
        /*41a0*/ 	.word	0x000000ff
        /*41a4*/ 	.word	0x00000028
        /*41a8*/ 	.short	0x0100
        /*41aa*/ 	.byte	0x0a
	.zero		1


	//   ....[11]....
        /*41ac*/ 	.word	0x000003f0
        /*41b0*/ 	.word	0x000000ff
        /*41b4*/ 	.word	0x000000b0
        /*41b8*/ 	.short	0x0100
        /*41ba*/ 	.byte	0x0a
	.zero		1


	//   ....[12]....
        /*41bc*/ 	.word	0x00000400
        /*41c0*/ 	.word	0x000000ff
        /*41c4*/ 	.word	0x00000030
        /*41c8*/ 	.short	0x0100
        /*41ca*/ 	.byte	0x0a
	.zero		1


	//   ....[13]....
        /*41cc*/ 	.word	0x00000410
        /*41d0*/ 	.word	0x000000ff
        /*41d4*/ 	.word	0x000000b8
        /*41d8*/ 	.short	0x0100
        /*41da*/ 	.byte	0x0a
	.zero		1


	//   ....[14]....
        /*41dc*/ 	.word	0x00000420
        /*41e0*/ 	.word	0x000000ff
        /*41e4*/ 	.word	0x00000038
        /*41e8*/ 	.short	0x0100
        /*41ea*/ 	.byte	0x0a
	.zero		1


	//   ....[15]....
        /*41ec*/ 	.word	0x00000430
        /*41f0*/ 	.word	0x000000ff
        /*41f4*/ 	.word	0x000000c0
        /*41f8*/ 	.short	0x0100
        /*41fa*/ 	.byte	0x0a
	.zero		1


	//   ....[16]....
        /*41fc*/ 	.word	0x00000440
        /*4200*/ 	.word	0x000000ff
        /*4204*/ 	.word	0x00000040
        /*4208*/ 	.short	0x0100
        /*420a*/ 	.byte	0x0a
	.zero		1


	//   ....[17]....
        /*420c*/ 	.word	0x00000450
        /*4210*/ 	.word	0x000000ff
        /*4214*/ 	.word	0x000000c8
        /*4218*/ 	.short	0x0100
        /*421a*/ 	.byte	0x0a
	.zero		1


	//   ....[18]....
        /*421c*/ 	.word	0x00000460
        /*4220*/ 	.word	0x000000ff
        /*4224*/ 	.word	0x00000048
        /*4228*/ 	.short	0x0100
        /*422a*/ 	.byte	0x0a
	.zero		1


	//   ....[19]....
        /*422c*/ 	.word	0x00000470
        /*4230*/ 	.word	0x000000ff
        /*4234*/ 	.word	0x000000d0
        /*4238*/ 	.short	0x0100
        /*423a*/ 	.byte	0x0a
	.zero		1


	//   ....[20]....
        /*423c*/ 	.word	0x00000480
        /*4240*/ 	.word	0x000000ff
        /*4244*/ 	.word	0x00000050
        /*4248*/ 	.short	0x0100
        /*424a*/ 	.byte	0x0a
	.zero		1


	//   ....[21]....
        /*424c*/ 	.word	0x00000490
        /*4250*/ 	.word	0x000000ff
        /*4254*/ 	.word	0x000000d8
        /*4258*/ 	.short	0x0100
        /*425a*/ 	.byte	0x0a
	.zero		1


	//   ....[22]....
        /*425c*/ 	.word	0x000004a0
        /*4260*/ 	.word	0x000000ff
        /*4264*/ 	.word	0x00000058
        /*4268*/ 	.short	0x0100
        /*426a*/ 	.byte	0x0a
	.zero		1


	//   ....[23]....
        /*426c*/ 	.word	0x000004b0
        /*4270*/ 	.word	0x000000ff
        /*4274*/ 	.word	0x000000e0
        /*4278*/ 	.short	0x0100
        /*427a*/ 	.byte	0x0a
	.zero		1


	//   ....[24]....
        /*427c*/ 	.word	0x000004c0
        /*4280*/ 	.word	0x000000ff
        /*4284*/ 	.word	0x00000060
        /*4288*/ 	.short	0x0100
        /*428a*/ 	.byte	0x0a
	.zero		1


	//   ....[25]....
        /*428c*/ 	.word	0x000004d0
        /*4290*/ 	.word	0x000000ff
        /*4294*/ 	.word	0x000000e8
        /*4298*/ 	.short	0x0100
        /*429a*/ 	.byte	0x0a
	.zero		1


	//   ....[26]....
        /*429c*/ 	.word	0x000004e0
        /*42a0*/ 	.word	0x000000ff
        /*42a4*/ 	.word	0x00000068
        /*42a8*/ 	.short	0x0100
        /*42aa*/ 	.byte	0x0a
	.zero		1


	//   ....[27]....
        /*42ac*/ 	.word	0x000004f0
        /*42b0*/ 	.word	0x000000ff
        /*42b4*/ 	.word	0x000000f0
        /*42b8*/ 	.short	0x0100
        /*42ba*/ 	.byte	0x0a
	.zero		1


	//   ....[28]....
        /*42bc*/ 	.word	0x00000500
        /*42c0*/ 	.word	0x000000ff
        /*42c4*/ 	.word	0x00000070
        /*42c8*/ 	.short	0x0100
        /*42ca*/ 	.byte	0x0a
	.zero		1


	//   ....[29]....
        /*42cc*/ 	.word	0x00000510
        /*42d0*/ 	.word	0x000000ff
        /*42d4*/ 	.word	0x000000f8
        /*42d8*/ 	.short	0x0100
        /*42da*/ 	.byte	0x0a
	.zero		1


	//   ....[30]....
        /*42dc*/ 	.word	0x00000520
        /*42e0*/ 	.word	0x000000ff
        /*42e4*/ 	.word	0x00000078
        /*42e8*/ 	.short	0x0100
        /*42ea*/ 	.byte	0x0a
	.zero		1


	//   ....[31]....
        /*42ec*/ 	.word	0x00000530
        /*42f0*/ 	.word	0x000000ff
        /*42f4*/ 	.word	0x00000100
        /*42f8*/ 	.short	0x0100
        /*42fa*/ 	.byte	0x0a
	.zero		1


	//   ....[32]....
        /*42fc*/ 	.word	0x00000540
        /*4300*/ 	.word	0x000000ff
        /*4304*/ 	.word	0x00000080
        /*4308*/ 	.short	0x0100
        /*430a*/ 	.byte	0x0a
	.zero		1


	//   ....[33]....
        /*430c*/ 	.word	0x00000550
        /*4310*/ 	.word	0x000000ff
        /*4314*/ 	.word	0x00000108
        /*4318*/ 	.short	0x0100
        /*431a*/ 	.byte	0x0a
	.zero		1


	//   ....[34]....
        /*431c*/ 	.word	0x000007a0
        /*4320*/ 	.word	0x000000ff
        /*4324*/ 	.word	0x00000120
        /*4328*/ 	.short	0x0100
        /*432a*/ 	.byte	0x08
	.zero		1


	//   ....[35]....
        /*432c*/ 	.word	0x000007b0
        /*4330*/ 	.word	0x000000ff
        /*4334*/ 	.word	0x00000128
        /*4338*/ 	.short	0x0100
        /*433a*/ 	.byte	0x08
	.zero		1


	//   ....[36]....
        /*433c*/ 	.word	0x000028e0
        /*4340*/ 	.word	0x000000ff
        /*4344*/ 	.word	0x00000000
        /*4348*/ 	.short	0x010a
        /*434a*/ 	.byte	0x0c
	.zero		1


	//   ....[37]....
        /*434c*/ 	.word	0x00002940
        /*4350*/ 	.word	0x000000ff
        /*4354*/ 	.word	0x00000000
        /*4358*/ 	.short	0x010a
        /*435a*/ 	.byte	0x0c
	.zero		1


	//   ....[38]....
        /*435c*/ 	.word	0x00005ac0
        /*4360*/ 	.word	0x000000ff
        /*4364*/ 	.word	0x00000000
        /*4368*/ 	.short	0x010a
        /*436a*/ 	.byte	0x0e
	.zero		1


	//   ....[39]....
        /*436c*/ 	.word	0x00005b00
        /*4370*/ 	.word	0x000000ff
        /*4374*/ 	.word	0x00000000
        /*4378*/ 	.short	0x010a
        /*437a*/ 	.byte	0x0e
	.zero		1


	//   ....[40]....
        /*437c*/ 	.word	0x000091d0
        /*4380*/ 	.word	0x000000ff
        /*4384*/ 	.word	0x00000000
        /*4388*/ 	.short	0x0101
        /*438a*/ 	.byte	0x0d
	.zero		1


	//   ....[41]....
        /*438c*/ 	.word	0x0000bfa0
        /*4390*/ 	.word	0x000000ff
        /*4394*/ 	.word	0x00000000
        /*4398*/ 	.short	0x0101
        /*439a*/ 	.byte	0x06
	.zero		1


	//   ....[42]....
        /*439c*/ 	.word	0x0001dde0
        /*43a0*/ 	.word	0x0000000e
        /*43a4*/ 	.word	0x00000088
        /*43a8*/ 	.short	0x010a
        /*43aa*/ 	.byte	0x3f
	.zero		1


	//   ....[43]....
        /*43ac*/ 	.word	0x0001e160
        /*43b0*/ 	.word	0x00000004
        /*43b4*/ 	.word	0x00000128
        /*43b8*/ 	.short	0x0101
        /*43ba*/ 	.byte	0x3f
	.zero		1


	//   ....[44]....
        /*43bc*/ 	.word	0x0001e900
        /*43c0*/ 	.word	0x00000007
        /*43c4*/ 	.word	0x00000000
        /*43c8*/ 	.short	0x010a
        /*43ca*/ 	.byte	0x3f
	.zero		1


	//   ....[45]....
        /*43cc*/ 	.word	0x0001e980
        /*43d0*/ 	.word	0x00000009
        /*43d4*/ 	.word	0x00000000
        /*43d8*/ 	.short	0x010a
        /*43da*/ 	.byte	0x3f
	.zero		1


	//   ....[46]....
        /*43dc*/ 	.word	0x0001ea10
        /*43e0*/ 	.word	0x00000006
        /*43e4*/ 	.word	0x00000000
        /*43e8*/ 	.short	0x010a
        /*43ea*/ 	.byte	0x3f
	.zero		1


	//   ....[47]....
        /*43ec*/ 	.word	0x0001eaa0
        /*43f0*/ 	.word	0x00000009
        /*43f4*/ 	.word	0x00000000
        /*43f8*/ 	.short	0x010a
        /*43fa*/ 	.byte	0x3f
	.zero		1


	//   ....[48]....
        /*43fc*/ 	.word	0x0001eb30
        /*4400*/ 	.word	0x00000006
        /*4404*/ 	.word	0x00000000
        /*4408*/ 	.short	0x010a
        /*440a*/ 	.byte	0x3f
	.zero		1


	//   ....[49]....
        /*440c*/ 	.word	0x0001ebc0
        /*4410*/ 	.word	0x00000009
        /*4414*/ 	.word	0x00000000
        /*4418*/ 	.short	0x010a
        /*441a*/ 	.byte	0x3f
	.zero		1


	//   ....[50]....
        /*441c*/ 	.word	0x0001ec50
        /*4420*/ 	.word	0x00000006
        /*4424*/ 	.word	0x00000000
        /*4428*/ 	.short	0x010a
        /*442a*/ 	.byte	0x3f
	.zero		1


	//   ....[51]....
        /*442c*/ 	.word	0x0001ece0
        /*4430*/ 	.word	0x00000009
        /*4434*/ 	.word	0x00000000
        /*4438*/ 	.short	0x010a
        /*443a*/ 	.byte	0x3f
	.zero		1


	//   ....[52]....
        /*443c*/ 	.word	0x0001ed70
        /*4440*/ 	.word	0x00000006
        /*4444*/ 	.word	0x00000000
        /*4448*/ 	.short	0x010a
        /*444a*/ 	.byte	0x3f
	.zero		1


	//   ....[53]....
        /*444c*/ 	.word	0x0001ee00
        /*4450*/ 	.word	0x00000009
        /*4454*/ 	.word	0x00000000
        /*4458*/ 	.short	0x010a
        /*445a*/ 	.byte	0x3f
	.zero		1


	//   ....[54]....
        /*445c*/ 	.word	0x0001ee90
        /*4460*/ 	.word	0x00000006
        /*4464*/ 	.word	0x00000000
        /*4468*/ 	.short	0x010a
        /*446a*/ 	.byte	0x3f
	.zero		1


	//   ....[55]....
        /*446c*/ 	.word	0x0001ef20
        /*4470*/ 	.word	0x00000009
        /*4474*/ 	.word	0x00000000
        /*4478*/ 	.short	0x010a
        /*447a*/ 	.byte	0x3f
	.zero		1


	//   ....[56]....
        /*447c*/ 	.word	0x0001efb0
        /*4480*/ 	.word	0x00000006
        /*4484*/ 	.word	0x00000000
        /*4488*/ 	.short	0x010a
        /*448a*/ 	.byte	0x3f
	.zero		1


	//   ....[57]....
        /*448c*/ 	.word	0x0001f040
        /*4490*/ 	.word	0x00000009
        /*4494*/ 	.word	0x00000000
        /*4498*/ 	.short	0x010a
        /*449a*/ 	.byte	0x3f
	.zero		1


	//   ....[58]....
        /*449c*/ 	.word	0x0001f0d0
        /*44a0*/ 	.word	0x00000006
        /*44a4*/ 	.word	0x00000000
        /*44a8*/ 	.short	0x010a
        /*44aa*/ 	.byte	0x3f
	.zero		1


	//   ....[59]....
        /*44ac*/ 	.word	0x0001f160
        /*44b0*/ 	.word	0x00000009
        /*44b4*/ 	.word	0x00000000
        /*44b8*/ 	.short	0x010a
        /*44ba*/ 	.byte	0x3f
	.zero		1


	//   ....[60]....
        /*44bc*/ 	.word	0x0001f1f0
        /*44c0*/ 	.word	0x00000003
        /*44c4*/ 	.word	0x00000000
        /*44c8*/ 	.short	0x010a
        /*44ca*/ 	.byte	0x3f
	.zero		1


	//   ....[61]....
        /*44cc*/ 	.word	0x0001f260
        /*44d0*/ 	.word	0x00000003
        /*44d4*/ 	.word	0x00000000
        /*44d8*/ 	.short	0x010a
        /*44da*/ 	.byte	0x3f
	.zero		1


	//   ....[62]....
        /*44dc*/ 	.word	0x0001f2d0
        /*44e0*/ 	.word	0x00000000
        /*44e4*/ 	.word	0x00000000
        /*44e8*/ 	.short	0x010a
        /*44ea*/ 	.byte	0x3f
	.zero		1


	//   ....[63]....
        /*44ec*/ 	.word	0x0001f3b0
        /*44f0*/ 	.word	0x0000000e
        /*44f4*/ 	.word	0x00000088
        /*44f8*/ 	.short	0x010a
        /*44fa*/ 	.byte	0x3f
	.zero		1


	//   ....[64]....
        /*44fc*/ 	.word	0x0001f490
        /*4500*/ 	.word	0x00000007
        /*4504*/ 	.word	0x00000000
        /*4508*/ 	.short	0x010a
        /*450a*/ 	.byte	0x3f
	.zero		1


	//   ....[65]....
        /*450c*/ 	.word	0x0001f4e0
        /*4510*/ 	.word	0x00000009
        /*4514*/ 	.word	0x00000000
        /*4518*/ 	.short	0x010a
        /*451a*/ 	.byte	0x3f
	.zero		1


	//   ....[66]....
        /*451c*/ 	.word	0x0001f530
        /*4520*/ 	.word	0x00000006
        /*4524*/ 	.word	0x00000000
        /*4528*/ 	.short	0x010a
        /*452a*/ 	.byte	0x3f
	.zero		1


	//   ....[67]....
        /*452c*/ 	.word	0x0001f580
        /*4530*/ 	.word	0x00000009
        /*4534*/ 	.word	0x00000000
        /*4538*/ 	.short	0x010a
        /*453a*/ 	.byte	0x3f
	.zero		1


	//   ....[68]....
        /*453c*/ 	.word	0x0001f5d0
        /*4540*/ 	.word	0x00000006
        /*4544*/ 	.word	0x00000000
        /*4548*/ 	.short	0x010a
        /*454a*/ 	.byte	0x3f
	.zero		1


	//   ....[69]....
        /*454c*/ 	.word	0x0001f620
        /*4550*/ 	.word	0x00000009
        /*4554*/ 	.word	0x00000000
        /*4558*/ 	.short	0x010a
        /*455a*/ 	.byte	0x3f
	.zero		1


	//   ....[70]....
        /*455c*/ 	.word	0x0001f670
        /*4560*/ 	.word	0x00000006
        /*4564*/ 	.word	0x00000000
        /*4568*/ 	.short	0x010a
        /*456a*/ 	.byte	0x3f
	.zero		1


	//   ....[71]....
        /*456c*/ 	.word	0x0001f6c0
        /*4570*/ 	.word	0x00000009
        /*4574*/ 	.word	0x00000000
        /*4578*/ 	.short	0x010a
        /*457a*/ 	.byte	0x3f
	.zero		1


	//   ....[72]....
        /*457c*/ 	.word	0x0001f710
        /*4580*/ 	.word	0x00000006
        /*4584*/ 	.word	0x00000000
        /*4588*/ 	.short	0x010a
        /*458a*/ 	.byte	0x3f
	.zero		1


	//   ....[73]....
        /*458c*/ 	.word	0x0001f760
        /*4590*/ 	.word	0x00000009
        /*4594*/ 	.word	0x00000000
        /*4598*/ 	.short	0x010a
        /*459a*/ 	.byte	0x3f
	.zero		1


	//   ....[74]....
        /*459c*/ 	.word	0x0001f7b0
        /*45a0*/ 	.word	0x00000006
        /*45a4*/ 	.word	0x00000000
        /*45a8*/ 	.short	0x010a
        /*45aa*/ 	.byte	0x3f
	.zero		1


	//   ....[75]....
        /*45ac*/ 	.word	0x0001f800
        /*45b0*/ 	.word	0x00000009
        /*45b4*/ 	.word	0x00000000
        /*45b8*/ 	.short	0x010a
        /*45ba*/ 	.byte	0x3f
	.zero		1


	//   ....[76]....
        /*45bc*/ 	.word	0x0001f850
        /*45c0*/ 	.word	0x00000006
        /*45c4*/ 	.word	0x00000000
        /*45c8*/ 	.short	0x010a
        /*45ca*/ 	.byte	0x3f
	.zero		1


	//   ....[77]....
        /*45cc*/ 	.word	0x0001f8a0
        /*45d0*/ 	.word	0x00000009
        /*45d4*/ 	.word	0x00000000
        /*45d8*/ 	.short	0x010a
        /*45da*/ 	.byte	0x3f
	.zero		1


	//   ....[78]....
        /*45dc*/ 	.word	0x0001f8f0
        /*45e0*/ 	.word	0x00000006
        /*45e4*/ 	.word	0x00000000
        /*45e8*/ 	.short	0x010a
        /*45ea*/ 	.byte	0x3f
	.zero		1


	//   ....[79]....
        /*45ec*/ 	.word	0x0001f940
        /*45f0*/ 	.word	0x00000009
        /*45f4*/ 	.word	0x00000000
        /*45f8*/ 	.short	0x010a
        /*45fa*/ 	.byte	0x3f
	.zero		1


	//----- nvinfo : EIATTR_NUM_MBARRIERS
	.align		4
.L_30:
        /*45fc*/ 	.byte	0x03, 0x38
        /*45fe*/ 	.short	0x0024


	//----- nvinfo : EIATTR_EXIT_INSTR_OFFSETS
	.align		4
        /*4600*/ 	.byte	0x04, 0x1c
        /*4602*/ 	.short	(.L_32 - .L_31)


	//   ....[0]....
.L_31:
        /*4604*/ 	.word	0x00000810


	//   ....[1]....
        /*4608*/ 	.word	0x00001170


	//   ....[2]....
        /*460c*/ 	.word	0x0001d400


	//   ....[3]....
        /*4610*/ 	.word	0x0001da70


	//   ....[4]....
        /*4614*/ 	.word	0x0001f240


	//----- nvinfo : EIATTR_MAX_THREADS
	.align		4
.L_32:
        /*4618*/ 	.byte	0x04, 0x05
        /*461a*/ 	.short	(.L_34 - .L_33)
.L_33:
        /*461c*/ 	.word	0x00000180
        /*4620*/ 	.word	0x00000001
        /*4624*/ 	.word	0x00000001


	//----- nvinfo : EIATTR_CRS_STACK_SIZE
	.align		4
.L_34:
        /*4628*/ 	.byte	0x04, 0x1e
        /*462a*/ 	.short	(.L_36 - .L_35)
.L_35:
        /*462c*/ 	.word	0x00000000


	//----- nvinfo : EIATTR_CBANK_PARAM_SIZE
	.align		4
.L_36:
        /*4630*/ 	.byte	0x03, 0x19
        /*4632*/ 	.short	0x0470


	//----- nvinfo : EIATTR_PARAM_CBANK
	.align		4
        /*4634*/ 	.byte	0x04, 0x0a
        /*4636*/ 	.short	(.L_38 - .L_37)
	.align		4
.L_37:
        /*4638*/ 	.word	index@(.nv.constant0._ZN7cutlass13device_kernelINS_4gemm6kernel13GemmUniversalIN4cute5tupleIJiiiiEEENS1_10collective13CollectiveMmaINS1_37MainloopSm90TmaGmmaWarpSpecializedFP8ILi17ENS5_IJNS4_1CILi1EEESB_SB_EEENS1_35KernelTmaWarpSpecializedCooperativeEEENS5_IJNSA_ILi192EEENSA_ILi224EEENSA_ILi32EEEEEENS_12float_e4m3_tENS5_IJlSB_lEEESJ_SK_NS4_8TiledMMAINS4_8MMA_AtomIJNS4_4SM904GMMA30MMA_64x32x32_F32E4M3E4M3_SS_TNILNSO_7ScaleInE1ELSQ_1EEEEEENS4_6LayoutINS5_IJNSA_ILi2EEESB_SB_EEENS5_IJSB_NSA_ILi0EEESW_EEEEENS5_IJNS4_10UnderscoreESZ_SZ_EEEEENS4_13SM90_TMA_LOADENS4_14ComposedLayoutINS4_7SwizzleILi1ELi4ELi3EEENS4_18smem_ptr_flag_bitsILi8EEENST_INS5_IJNSA_ILi8EEESH_EEENS5_IJSH_SB_EEEEEEEvNS4_8identityES12_S1C_vS1D_EENS_8epilogue10collective6detail29Sm90TmaWarpSpecializedAdapterINS1G_15DefaultEpilogueISJ_SK_SK_NS1F_6thread17LinearCombinationISJ_Li1EffLNS1K_9ScaleType4KindE0ELNS_15FloatRoundStyleE2ESJ_EENS1_15EpilogueDefaultEEEEEvvEEEEvNT_6ParamsE)
        /*463c*/ 	.short	0x0210
        /*463e*/ 	.short	0x0470


	//----- nvinfo : EIATTR_SW_WAR
	.align		4
.L_38:
        /*4640*/ 	.byte	0x04, 0x36
        /*4642*/ 	.short	(.L_40 - .L_39)
.L_39:
        /*4644*/ 	.word	0x00000008
.L_40:


//--------------------- .nv.callgraph             --------------------------
	.section	.nv.callgraph,"",@"SHT_CUDA_CALLGRAPH"
	.align	4
	.sectionentsize	8
	.align		4
        /*0000*/ 	.word	0x00000000
	.align		4
        /*0004*/ 	.word	0xffffffff
	.align		4
        /*0008*/ 	.word	0x00000000
	.align		4
        /*000c*/ 	.word	0xfffffffe
	.align		4
        /*0010*/ 	.word	0x00000000
	.align		4
        /*0014*/ 	.word	0xfffffffd
	.align		4
        /*0018*/ 	.word	0x00000000
	.align		4
        /*001c*/ 	.word	0xfffffffc


//--------------------- .nv.constant4             --------------------------
	.section	.nv.constant4,"a",@progbits
	.align	8
	.align		8
.nv.constant4:
        /*0000*/ 	.dword	_ZN39_INTERNAL_ab3e022c_4_k_cu_de3c0f48_37134cuda3std3__45__cpo5beginE
	.align		8
        /*0008*/ 	.dword	_ZN39_INTERNAL_ab3e022c_4_k_cu_de3c0f48_37134cuda3std3__45__cpo3endE
	.align		8
        /*0010*/ 	.dword	_ZN39_INTERNAL_ab3e022c_4_k_cu_de3c0f48_37134cuda3std3__45__cpo6cbeginE
	.align		8
        /*0018*/ 	.dword	_ZN39_INTERNAL_ab3e022c_4_k_cu_de3c0f48_37134cuda3std3__45__cpo4cendE
	.align		8
        /*0020*/ 	.dword	_ZN39_INTERNAL_ab3e022c_4_k_cu_de3c0f48_37134cuda3std3__441_GLOBAL__N__ab3e022c_4_k_cu_de3c0f48_37136ignoreE
	.align		8
        /*0028*/ 	.dword	_ZN39_INTERNAL_ab3e022c_4_k_cu_de3c0f48_37134cuda3std3__419piecewise_constructE
	.align		8
        /*0030*/ 	.dword	_ZN39_INTERNAL_ab3e022c_4_k_cu_de3c0f48_37134cuda3std3__48in_placeE
	.align		8
        /*0038*/ 	.dword	_ZN39_INTERNAL_ab3e022c_4_k_cu_de3c0f48_37134cuda3std6ranges3__45__cpo4swapE
	.align		8
        /*0040*/ 	.dword	_ZN39_INTERNAL_ab3e022c_4_k_cu_de3c0f48_37134cuda3std6ranges3__45__cpo9iter_moveE
	.align		8
        /*0048*/ 	.dword	_ZN39_INTERNAL_ab3e022c_4_k_cu_de3c0f48_37134cute7productE
	.align		8
        /*0050*/ 	.dword	_ZN39_INTERNAL_ab3e022c_4_k_cu_de3c0f48_37134cute1_E


//--------------------- .text._ZN7cutlass13device_kernelINS_4gemm6kernel13GemmUniversalIN4cute5tupleIJiiiiEEENS1_10collective13CollectiveMmaINS1_37MainloopSm90TmaGmmaWarpSpecializedFP8ILi17ENS5_IJNS4_1CILi1EEESB_SB_EEENS1_35KernelTmaWarpSpecializedCooperativeEEENS5_IJNSA_ILi192EEENSA_ILi224EEENSA_ILi32EEEEEENS_12float_e4m3_tENS5_IJlSB_lEEESJ_SK_NS4_8TiledMMAINS4_8MMA_AtomIJNS4_4SM904GMMA30MMA_64x32x32_F32E4M3E4M3_SS_TNILNSO_7ScaleInE1ELSQ_1EEEEEENS4_6LayoutINS5_IJNSA_ILi2EEESB_SB_EEENS5_IJSB_NSA_ILi0EEESW_EEEEENS5_IJNS4_10UnderscoreESZ_SZ_EEEEENS4_13SM90_TMA_LOADENS4_14ComposedLayoutINS4_7SwizzleILi1ELi4ELi3EEENS4_18smem_ptr_flag_bitsILi8EEENST_INS5_IJNSA_ILi8EEESH_EEENS5_IJSH_SB_EEEEEEEvNS4_8identityES12_S1C_vS1D_EENS_8epilogue10collective6detail29Sm90TmaWarpSpecializedAdapterINS1G_15DefaultEpilogueISJ_SK_SK_NS1F_6thread17LinearCombinationISJ_Li1EffLNS1K_9ScaleType4KindE0ELNS_15FloatRoundStyleE2ESJ_EENS1_15EpilogueDefaultEEEEEvvEEEEvNT_6ParamsE --------------------------
	.section	.text._ZN7cutlass13device_kernelINS_4gemm6kernel13GemmUniversalIN4cute5tupleIJiiiiEEENS1_10collective13CollectiveMmaINS1_37MainloopSm90TmaGmmaWarpSpecializedFP8ILi17ENS5_IJNS4_1CILi1EEESB_SB_EEENS1_35KernelTmaWarpSpecializedCooperativeEEENS5_IJNSA_ILi192EEENSA_ILi224EEENSA_ILi32EEEEEENS_12float_e4m3_tENS5_IJlSB_lEEESJ_SK_NS4_8TiledMMAINS4_8MMA_AtomIJNS4_4SM904GMMA30MMA_64x32x32_F32E4M3E4M3_SS_TNILNSO_7ScaleInE1ELSQ_1EEEEEENS4_6LayoutINS5_IJNSA_ILi2EEESB_SB_EEENS5_IJSB_NSA_ILi0EEESW_EEEEENS5_IJNS4_10UnderscoreESZ_SZ_EEEEENS4_13SM90_TMA_LOADENS4_14ComposedLayoutINS4_7SwizzleILi1ELi4ELi3EEENS4_18smem_ptr_flag_bitsILi8EEENST_INS5_IJNSA_ILi8EEESH_EEENS5_IJSH_SB_EEEEEEEvNS4_8identityES12_S1C_vS1D_EENS_8epilogue10collective6detail29Sm90TmaWarpSpecializedAdapterINS1G_15DefaultEpilogueISJ_SK_SK_NS1F_6thread17LinearCombinationISJ_Li1EffLNS1K_9ScaleType4KindE0ELNS_15FloatRoundStyleE2ESJ_EENS1_15EpilogueDefaultEEEEEvvEEEEvNT_6ParamsE,"ax",@progbits
	.align	128
.text._ZN7cutlass13device_kernelINS_4gemm6kernel13GemmUniversalIN4cute5tupleIJiiiiEEENS1_10collective13CollectiveMmaINS1_37MainloopSm90TmaGmmaWarpSpecializedFP8ILi17ENS5_IJNS4_1CILi1EEESB_SB_EEENS1_35KernelTmaWarpSpecializedCooperativeEEENS5_IJNSA_ILi192EEENSA_ILi224EEENSA_ILi32EEEEEENS_12float_e4m3_tENS5_IJlSB_lEEESJ_SK_NS4_8TiledMMAINS4_8MMA_AtomIJNS4_4SM904GMMA30MMA_64x32x32_F32E4M3E4M3_SS_TNILNSO_7ScaleInE1ELSQ_1EEEEEENS4_6LayoutINS5_IJNSA_ILi2EEESB_SB_EEENS5_IJSB_NSA_ILi0EEESW_EEEEENS5_IJNS4_10UnderscoreESZ_SZ_EEEEENS4_13SM90_TMA_LOADENS4_14ComposedLayoutINS4_7SwizzleILi1ELi4ELi3EEENS4_18smem_ptr_flag_bitsILi8EEENST_INS5_IJNSA_ILi8EEESH_EEENS5_IJSH_SB_EEEEEEEvNS4_8identityES12_S1C_vS1D_EENS_8epilogue10collective6detail29Sm90TmaWarpSpecializedAdapterINS1G_15DefaultEpilogueISJ_SK_SK_NS1F_6thread17LinearCombinationISJ_Li1EffLNS1K_9ScaleType4KindE0ELNS_15FloatRoundStyleE2ESJ_EENS1_15EpilogueDefaultEEEEEvvEEEEvNT_6ParamsE:
        .type           _ZN7cutlass13device_kernelINS_4gemm6kernel13GemmUniversalIN4cute5tupleIJiiiiEEENS1_10collective13CollectiveMmaINS1_37MainloopSm90TmaGmmaWarpSpecializedFP8ILi17ENS5_IJNS4_1CILi1EEESB_SB_EEENS1_35KernelTmaWarpSpecializedCooperativeEEENS5_IJNSA_ILi192EEENSA_ILi224EEENSA_ILi32EEEEEENS_12float_e4m3_tENS5_IJlSB_lEEESJ_SK_NS4_8TiledMMAINS4_8MMA_AtomIJNS4_4SM904GMMA30MMA_64x32x32_F32E4M3E4M3_SS_TNILNSO_7ScaleInE1ELSQ_1EEEEEENS4_6LayoutINS5_IJNSA_ILi2EEESB_SB_EEENS5_IJSB_NSA_ILi0EEESW_EEEEENS5_IJNS4_10UnderscoreESZ_SZ_EEEEENS4_13SM90_TMA_LOADENS4_14ComposedLayoutINS4_7SwizzleILi1ELi4ELi3EEENS4_18smem_ptr_flag_bitsILi8EEENST_INS5_IJNSA_ILi8EEESH_EEENS5_IJSH_SB_EEEEEEEvNS4_8identityES12_S1C_vS1D_EENS_8epilogue10collective6detail29Sm90TmaWarpSpecializedAdapterINS1G_15DefaultEpilogueISJ_SK_SK_NS1F_6thread17LinearCombinationISJ_Li1EffLNS1K_9ScaleType4KindE0ELNS_15FloatRoundStyleE2ESJ_EENS1_15EpilogueDefaultEEEEEvvEEEEvNT_6ParamsE,@function
        .size           _ZN7cutlass13device_kernelINS_4gemm6kernel13GemmUniversalIN4cute5tupleIJiiiiEEENS1_10collective13CollectiveMmaINS1_37MainloopSm90TmaGmmaWarpSpecializedFP8ILi17ENS5_IJNS4_1CILi1EEESB_SB_EEENS1_35KernelTmaWarpSpecializedCooperativeEEENS5_IJNSA_ILi192EEENSA_ILi224EEENSA_ILi32EEEEEENS_12float_e4m3_tENS5_IJlSB_lEEESJ_SK_NS4_8TiledMMAINS4_8MMA_AtomIJNS4_4SM904GMMA30MMA_64x32x32_F32E4M3E4M3_SS_TNILNSO_7ScaleInE1ELSQ_1EEEEEENS4_6LayoutINS5_IJNSA_ILi2EEESB_SB_EEENS5_IJSB_NSA_ILi0EEESW_EEEEENS5_IJNS4_10UnderscoreESZ_SZ_EEEEENS4_13SM90_TMA_LOADENS4_14ComposedLayoutINS4_7SwizzleILi1ELi4ELi3EEENS4_18smem_ptr_flag_bitsILi8EEENST_INS5_IJNSA_ILi8EEESH_EEENS5_IJSH_SB_EEEEEEEvNS4_8identityES12_S1C_vS1D_EENS_8epilogue10collective6detail29Sm90TmaWarpSpecializedAdapterINS1G_15DefaultEpilogueISJ_SK_SK_NS1F_6thread17LinearCombinationISJ_Li1EffLNS1K_9ScaleType4KindE0ELNS_15FloatRoundStyleE2ESJ_EENS1_15EpilogueDefaultEEEEEvvEEEEvNT_6ParamsE,(.L_x_548 - _ZN7cutlass13device_kernelINS_4gemm6kernel13GemmUniversalIN4cute5tupleIJiiiiEEENS1_10collective13CollectiveMmaINS1_37MainloopSm90TmaGmmaWarpSpecializedFP8ILi17ENS5_IJNS4_1CILi1EEESB_SB_EEENS1_35KernelTmaWarpSpecializedCooperativeEEENS5_IJNSA_ILi192EEENSA_ILi224EEENSA_ILi32EEEEEENS_12float_e4m3_tENS5_IJlSB_lEEESJ_SK_NS4_8TiledMMAINS4_8MMA_AtomIJNS4_4SM904GMMA30MMA_64x32x32_F32E4M3E4M3_SS_TNILNSO_7ScaleInE1ELSQ_1EEEEEENS4_6LayoutINS5_IJNSA_ILi2EEESB_SB_EEENS5_IJSB_NSA_ILi0EEESW_EEEEENS5_IJNS4_10UnderscoreESZ_SZ_EEEEENS4_13SM90_TMA_LOADENS4_14ComposedLayoutINS4_7SwizzleILi1ELi4ELi3EEENS4_18smem_ptr_flag_bitsILi8EEENST_INS5_IJNSA_ILi8EEESH_EEENS5_IJSH_SB_EEEEEEEvNS4_8identityES12_S1C_vS1D_EENS_8epilogue10collective6detail29Sm90TmaWarpSpecializedAdapterINS1G_15DefaultEpilogueISJ_SK_SK_NS1F_6thread17LinearCombinationISJ_Li1EffLNS1K_9ScaleType4KindE0ELNS_15FloatRoundStyleE2ESJ_EENS1_15EpilogueDefaultEEEEEvvEEEEvNT_6ParamsE)
        .other          _ZN7cutlass13device_kernelINS_4gemm6kernel13GemmUniversalIN4cute5tupleIJiiiiEEENS1_10collective13CollectiveMmaINS1_37MainloopSm90TmaGmmaWarpSpecializedFP8ILi17ENS5_IJNS4_1CILi1EEESB_SB_EEENS1_35KernelTmaWarpSpecializedCooperativeEEENS5_IJNSA_ILi192EEENSA_ILi224EEENSA_ILi32EEEEEENS_12float_e4m3_tENS5_IJlSB_lEEESJ_SK_NS4_8TiledMMAINS4_8MMA_AtomIJNS4_4SM904GMMA30MMA_64x32x32_F32E4M3E4M3_SS_TNILNSO_7ScaleInE1ELSQ_1EEEEEENS4_6LayoutINS5_IJNSA_ILi2EEESB_SB_EEENS5_IJSB_NSA_ILi0EEESW_EEEEENS5_IJNS4_10UnderscoreESZ_SZ_EEEEENS4_13SM90_TMA_LOADENS4_14ComposedLayoutINS4_7SwizzleILi1ELi4ELi3EEENS4_18smem_ptr_flag_bitsILi8EEENST_INS5_IJNSA_ILi8EEESH_EEENS5_IJSH_SB_EEEEEEEvNS4_8identityES12_S1C_vS1D_EENS_8epilogue10collective6detail29Sm90TmaWarpSpecializedAdapterINS1G_15DefaultEpilogueISJ_SK_SK_NS1F_6thread17LinearCombinationISJ_Li1EffLNS1K_9ScaleType4KindE0ELNS_15FloatRoundStyleE2ESJ_EENS1_15EpilogueDefaultEEEEEvvEEEEvNT_6ParamsE,@"STO_CUDA_ENTRY STV_DEFAULT"
_ZN7cutlass13device_kernelINS_4gemm6kernel13GemmUniversalIN4cute5tupleIJiiiiEEENS1_10collective13CollectiveMmaINS1_37MainloopSm90TmaGmmaWarpSpecializedFP8ILi17ENS5_IJNS4_1CILi1EEESB_SB_EEENS1_35KernelTmaWarpSpecializedCooperativeEEENS5_IJNSA_ILi192EEENSA_ILi224EEENSA_ILi32EEEEEENS_12float_e4m3_tENS5_IJlSB_lEEESJ_SK_NS4_8TiledMMAINS4_8MMA_AtomIJNS4_4SM904GMMA30MMA_64x32x32_F32E4M3E4M3_SS_TNILNSO_7ScaleInE1ELSQ_1EEEEEENS4_6LayoutINS5_IJNSA_ILi2EEESB_SB_EEENS5_IJSB_NSA_ILi0EEESW_EEEEENS5_IJNS4_10UnderscoreESZ_SZ_EEEEENS4_13SM90_TMA_LOADENS4_14ComposedLayoutINS4_7SwizzleILi1ELi4ELi3EEENS4_18smem_ptr_flag_bitsILi8EEENST_INS5_IJNSA_ILi8EEESH_EEENS5_IJSH_SB_EEEEEEEvNS4_8identityES12_S1C_vS1D_EENS_8epilogue10collective6detail29Sm90TmaWarpSpecializedAdapterINS1G_15DefaultEpilogueISJ_SK_SK_NS1F_6thread17LinearCombinationISJ_Li1EffLNS1K_9ScaleType4KindE0ELNS_15FloatRoundStyleE2ESJ_EENS1_15EpilogueDefaultEEEEEvvEEEEvNT_6ParamsE:
[----:B------:R-:W0:Y:S02]  /*0000*/  LDC R1, c[0x0][0x28] ;  /* 0x00000a00ff017b82 */ /* 0x000e240000000800 */
[----:B0-----:R-:W-:Y:S01]  /*0010*/  VIADD R1, R1, 0xfffffbe8 ;  /* 0xfffffbe801017836 */ /* 0x001fe20000000000 */
[----:B------:R-:W0:Y:S01]  /*0020*/  S2R R2, SR_TID.X ;  /* 0x0000000000027919 */ /* 0x000e220000002100 */
[----:B------:R-:W-:Y:S01]  /*0030*/  ELECT P0, URZ, PT ;  /* 0x00000000003f782f */ /* 0x000fe20003800000 */
[----:B------:R-:W-:Y:S01]  /*0040*/  BSSY B0, `(.L_x_0) ;  /* 0x0000015000007945 */ /* 0x000fe20003800000 */
[--C-:B0-----:R-:W-:Y:S02]  /*0050*/  SHF.R.U32.HI R0, RZ, 0x5, R2.reuse ;  /* 0x00000005ff007819 */ /* 0x101fe40000011602 */
[----:B------:R-:W-:-:S03]  /*0060*/  SHF.R.U32.HI R2, RZ, 0x7, R2 ;  /* 0x00000007ff027819 */ /* 0x000fc60000011602 */
[----:B------:R-:W0:Y:S04]  /*0070*/  SHFL.IDX PT, R3, R0, RZ, 0x1f ;  /* 0x00001fff00037589 */ /* 0x000e2800000e0000 */
[----:B------:R-:W1:Y:S01]  /*0080*/  SHFL.IDX PT, R2, R2, RZ, 0x1f ;  /* 0x00001fff02027589 */ /* 0x000e6200000e0000 */
[----:B0-----:R-:W-:Y:S02]  /*0090*/  R2UR UR4, R3 ;  /* 0x00000000030472ca */ /* 0x001fe400000e0000 */
[----:B-1----:R-:W-:-:S11]  /*00a0*/  R2UR UR8, R2 ;  /* 0x00000000020872ca */ /* 0x002fd600000e0000 */
[----:B------:R-:W-:Y:S02]  /*00b0*/  USHF.R.S32.HI UR5, URZ, 0x1f, UR4 ;  /* 0x0000001f3f057899 */ /* 0x000fe40008011404 */
[----:B------:R-:W-:Y:S02]  /*00c0*/  ISETP.NE.OR P0, PT, RZ, UR4, !P0 ;  /* 0x00000004ff007c0c */ /* 0x000fe4000c705670 */
[----:B------:R-:W-:-:S04]  /*00d0*/  ULEA.HI UR5, UR5, UR4, URZ, 0x2 ;  /* 0x0000000405057291 */ /* 0x000fc8000f8f103f */
[----:B------:R-:W-:-:S04]  /*00e0*/  ULOP3.LUT UR5, UR5, 0xfffffffc, URZ, 0xc0, !UPT ;  /* 0xfffffffc05057892 */ /* 0x000fc8000f8ec03f */
[----:B------:R-:W-:-:S03]  /*00f0*/  UIADD3 UR6, UR4, -UR5, URZ ;  /* 0x8000000504067290 */ /* 0x000fc6000fffe03f */
[----:B------:R-:W-:Y:S09]  /*0100*/  @P0 BRA `(.L_x_1) ;  /* 0x0000000000200947 */ /* 0x000ff20003800000 */
[----:B------:R-:W-:Y:S02]  /*0110*/  ULDC.64 UR4, c[0x0][0x198] ;  /* 0x0000660000047ab9 */ /* 0x000fe40000000a00 */
[----:B------:R-:W-:Y:S02]  /*0120*/  UIADD3 UR10, UP0, UR4, 0xf0, URZ ;  /* 0x000000f0040a7890 */ /* 0x000fe4000ff1e03f */
[----:B------:R-:W-:Y:S02]  /*0130*/  UIADD3 UR4, UP1, UR4, 0x1f0, URZ ;  /* 0x000001f004047890 */ /* 0x000fe4000ff3e03f */
[----:B------:R-:W-:Y:S02]  /*0140*/  UIADD3.X UR11, URZ, UR5, URZ, UP0, !UPT ;  /* 0x000000053f0b7290 */ /* 0x000fe400087fe43f */
[----:B------:R-:W-:-:S07]  /*0150*/  UIADD3.X UR5, URZ, UR5, URZ, UP1, !UPT ;  /* 0x000000053f057290 */ /* 0x000fce0008ffe43f */
[----:B------:R0:W-:Y:S02]  /*0160*/  UTMACCTL.PF [UR10] ;  /* 0x000000000a0079b9 */ /* 0x0001e40008040000 */
[----:B------:R0:W-:Y:S02]  /*0170*/  UTMACCTL.PF [UR4] ;  /* 0x00000000040079b9 */ /* 0x0001e40008040000 */
[----:B0-----:R-:W-:Y:S01]  /*0180*/  NOP ;  /* 0x0000000000007918 */ /* 0x001fe20000000000 */
.L_x_1:
[----:B------:R-:W-:Y:S05]  /*0190*/  BSYNC B0 ;  /* 0x0000000000007941 */ /* 0x000fea0003800000 */
.L_x_0:
[----:B------:R-:W0:Y:S01]  /*01a0*/  SHFL.IDX PT, R2, R0, RZ, 0x1f ;  /* 0x00001fff00027589 */ /* 0x000e2200000e0000 */
[----:B------:R-:W-:Y:S01]  /*01b0*/  UISETP.NE.AND UP0, UPT, UR6, 0x3, UPT ;  /* 0x000000030600788c */ /* 0x000fe2000bf05270 */
[----:B------:R-:W-:Y:S01]  /*01c0*/  ISETP.NE.AND P1, PT, RZ, UR8, PT ;  /* 0x00000008ff007c0c */ /* 0x000fe2000bf25270 */
[----:B------:R-:W-:Y:S02]  /*01d0*/  UIADD3 UR11, UR8, -0x1, URZ ;  /* 0xffffffff080b7890 */ /* 0x000fe4000fffe03f */
[----:B------:R-:W-:Y:S02]  /*01e0*/  UISETP.EQ.OR UP0, UPT, UR6, URZ, !UP0 ;  /* 0x0000003f0600728c */ /* 0x000fe4000c702670 */
[----:B------:R-:W-:Y:S02]  /*01f0*/  UISETP.GE.U32.AND UP1, UPT, UR11, 0x2, UPT ;  /* 0x000000020b00788c */ /* 0x000fe4000bf26070 */
[----:B------:R-:W-:-:S04]  /*0200*/  UISETP.EQ.AND UP0, UPT, UR8, URZ, UP0 ;  /* 0x0000003f0800728c */ /* 0x000fc80008702270 */
[----:B------:R-:W-:-:S04]  /*0210*/  USEL UR7, URZ, 0x1, !UP0 ;  /* 0x000000013f077887 */ /* 0x000fc8000c000000 */
[----:B------:R-:W-:Y:S01]  /*0220*/  USEL UR7, UR7, 0x2, UP1 ;  /* 0x0000000207077887 */ /* 0x000fe20008800000 */
[----:B0-----:R-:W-:-:S13]  /*0230*/  ISETP.NE.AND P0, PT, R2, RZ, PT ;  /* 0x000000ff0200720c */ /* 0x001fda0003f05270 */
[----:B------:R-:W-:Y:S05]  /*0240*/  @P0 BRA `(.L_x_2) ;  /* 0x0000000000cc0947 */ /* 0x000fea0003800000 */
[----:B------:R-:W-:Y:S01]  /*0250*/  ELECT P0, URZ, PT ;  /* 0x00000000003f782f */ /* 0x000fe20003800000 */
[----:B------:R-:W-:-:S12]  /*0260*/  BSSY B0, `(.L_x_2) ;  /* 0x0000031000007945 */ /* 0x000fd80003800000 */
[----:B------:R-:W-:Y:S05]  /*0270*/  @!P0 BRA `(.L_x_3) ;  /* 0x0000000000bc8947 */ /* 0x000fea0003800000 */
[----:B------:R-:W0:Y:S01]  /*0280*/  S2UR UR10, SR_CgaCtaId ;  /* 0x00000000000a79c3 */ /* 0x000e220000008800 */
[----:B------:R-:W-:Y:S01]  /*0290*/  UMOV UR4, 0x400 ;  /* 0x0000040000047882 */ /* 0x000fe20000000000 */
[----:B------:R-:W-:Y:S01]  /*02a0*/  UMOV UR5, 0x1 ;  /* 0x0000000100057882 */ /* 0x000fe20000000000 */
[----:B------:R-:W-:Y:S02]  /*02b0*/  UMOV UR8, 0x100 ;  /* 0x0000010000087882 */ /* 0x000fe40000000000 */
[----:B------:R-:W-:-:S04]  /*02c0*/  UIADD3 UR8, -UR8, 0x100000, URZ ;  /* 0x0010000008087890 */ /* 0x000fc8000fffe13f */
[----:B------:R-:W-:Y:S02]  /*02d0*/  USHF.L.U32 UR9, UR8, 0xb, URZ ;  /* 0x0000000b08097899 */ /* 0x000fe4000800063f */
[----:B------:R-:W-:Y:S02]  /*02e0*/  USHF.L.U32 UR8, UR8, 0x1, URZ ;  /* 0x0000000108087899 */ /* 0x000fe4000800063f */
[----:B0-----:R-:W-:Y:S02]  /*02f0*/  ULEA UR10, UR10, UR4, 0x18 ;  /* 0x000000040a0a7291 */ /* 0x001fe4000f8ec03f */
[----:B------:R-:W-:-:S04]  /*0300*/  UIADD3 UR4, -UR5, 0x100000, URZ ;  /* 0x0010000005047890 */ /* 0x000fc8000fffe13f */
[----:B------:R-:W-:Y:S02]  /*0310*/  USHF.L.U32 UR5, UR4, 0xb, URZ ;  /* 0x0000000b04057899 */ /* 0x000fe4000800063f */
[----:B------:R-:W-:Y:S01]  /*0320*/  USHF.L.U32 UR4, UR4, 0x1, URZ ;  /* 0x0000000104047899 */ /* 0x000fe2000800063f */
[----:B------:R-:W0:Y:S11]  /*0330*/  FENCE.VIEW.ASYNC.S ;  /* 0x00000000000073c6 */ /* 0x000e360000000000 */
[----:B0-----:R0:W1:Y:S01]  /*0340*/  SYNCS.EXCH.64 URZ, [UR10], UR4 ;  /* 0x000000040a3f75b2 */ /* 0x0010620008000100 */
[----:B------:R0:W2:Y:S01]  /*0350*/  SYNCS.EXCH.64 URZ, [UR10+0x88], UR8 ;  /* 0x000088080a3f75b2 */ /* 0x0000a20008000100 */
[----:B------:R0:W3:Y:S01]  /*0360*/  SYNCS.EXCH.64 URZ, [UR10+0x8], UR4 ;  /* 0x000008040a3f75b2 */ /* 0x0000e20008000100 */
[----:B------:R0:W4:Y:S01]  /*0370*/  SYNCS.EXCH.64 URZ, [UR10+0x90], UR8 ;  /* 0x000090080a3f75b2 */ /* 0x0001220008000100 */
[----:B------:R0:W0:Y:S01]  /*0380*/  SYNCS.EXCH.64 URZ, [UR10+0x10], UR4 ;  /* 0x000010040a3f75b2 */ /* 0x0000220008000100 */
        /* <DEDUP_REMOVED lines=29> */
[----:B-1234-:R-:W-:Y:S01]  /*0560*/  NOP ;  /* 0x0000000000007918 */ /* 0x01efe20000000000 */
.L_x_3:
[----:B0-----:R-:W-:Y:S05]  /*0570*/  BSYNC B0 ;  /* 0x0000000000007941 */ /* 0x001fea0003800000 */
.L_x_2:
[----:B------:R-:W0:Y:S01]  /*0580*/  LDC R2, c[0x0][0x65c] ;  /* 0x00019700ff027b82 */ /* 0x000e220000000800 */
[----:B------:R-:W1:Y:S01]  /*0590*/  SHFL.IDX PT, R0, R0, RZ, 0x1f ;  /* 0x00001fff00007589 */ /* 0x000e6200000e0000 */
[----:B------:R-:W-:Y:S01]  /*05a0*/  ELECT P0, URZ, PT ;  /* 0x00000000003f782f */ /* 0x000fe20003800000 */
[----:B------:R-:W-:Y:S01]  /*05b0*/  IMAD.MOV.U32 R3, RZ, RZ, RZ ;  /* 0x000000ffff037224 */ /* 0x000fe200078e00ff */
[----:B------:R-:W-:Y:S01]  /*05c0*/  UMOV UR4, 0x20 ;  /* 0x0000002000047882 */ /* 0x000fe20000000000 */
[----:B------:R-:W2:Y:S01]  /*05d0*/  S2R R10, SR_CTAID.Y ;  /* 0x00000000000a7919 */ /* 0x000ea20000002600 */
[----:B------:R-:W-:Y:S01]  /*05e0*/  NOP ;  /* 0x0000000000007918 */ /* 0x000fe20000000000 */
[----:B------:R-:W-:Y:S01]  /*05f0*/  NOP ;  /* 0x0000000000007918 */ /* 0x000fe20000000000 */
[----:B0-----:R-:W-:Y:S02]  /*0600*/  ISETP.NE.AND P4, PT, R2, 0x1, PT ;  /* 0x000000010200780c */ /* 0x001fe40003f85270 */
[----:B------:R-:W0:Y:S01]  /*0610*/  S2R R2, SR_CTAID.X ;  /* 0x0000000000027919 */ /* 0x000e220000002500 */
[----:B-1----:R-:W-:-:S10]  /*0620*/  ISETP.NE.OR P0, PT, R0, RZ, !P0 ;  /* 0x000000ff0000720c */ /* 0x002fd40004705670 */
[----:B------:R-:W0:Y:S01]  /*0630*/  @P4 LDC R7, c[0x0][0x10] ;  /* 0x00000400ff074b82 */ /* 0x000e220000000800 */
[----:B--2---:R-:W-:Y:S02]  /*0640*/  @P4 IMAD.MOV.U32 R4, RZ, RZ, R10 ;  /* 0x000000ffff044224 */ /* 0x004fe400078e000a */
[----:B------:R-:W-:Y:S01]  /*0650*/  VOTEU.ALL UP0, P0 ;  /* 0x00000000003f7886 */ /* 0x000fe20000000000 */
[----:B------:R-:W-:Y:S01]  /*0660*/  @P4 IMAD.MOV.U32 R5, RZ, RZ, RZ ;  /* 0x000000ffff054224 */ /* 0x000fe200078e00ff */
[----:B------:R-:W-:Y:S01]  /*0670*/  VOTEU.ALL UP1, P0 ;  /* 0x00000000003f7886 */ /* 0x000fe20000020000 */
[----:B------:R-:W-:Y:S02]  /*0680*/  @P4 IMAD.MOV.U32 R11, RZ, RZ, RZ ;  /* 0x000000ffff0b4224 */ /* 0x000fe400078e00ff */
[----:B------:R-:W1:Y:S01]  /*0690*/  @!P4 LDC R9, c[0x0][0xc] ;  /* 0x00000300ff09cb82 */ /* 0x000e620000000800 */
[----:B------:R-:W-:Y:S01]  /*06a0*/  @!UP0 UMOV UR8, 0x400 ;  /* 0x0000040000088882 */ /* 0x000fe20000000000 */
[----:B------:R-:W-:-:S04]  /*06b0*/  @!UP0 UIADD3 UR4, -UR4, 0x100000, URZ ;  /* 0x0010000004048890 */ /* 0x000fc8000fffe13f */
[----:B------:R-:W-:Y:S02]  /*06c0*/  @!UP0 USHF.L.U32 UR5, UR4, 0xb, URZ ;  /* 0x0000000b04058899 */ /* 0x000fe4000800063f */
[----:B------:R-:W-:Y:S01]  /*06d0*/  @!UP0 USHF.L.U32 UR4, UR4, 0x1, URZ ;  /* 0x0000000104048899 */ /* 0x000fe2000800063f */
[----:B------:R-:W2:Y:S01]  /*06e0*/  @!UP0 S2UR UR9, SR_CgaCtaId ;  /* 0x00000000000989c3 */ /* 0x000ea20000008800 */
[----:B0-----:R-:W-:-:S04]  /*06f0*/  @P4 IMAD.WIDE.U32 R6, R2, R7, R4 ;  /* 0x0000000702064225 */ /* 0x001fc800078e0004 */
[----:B------:R-:W-:Y:S02]  /*0700*/  @P4 IMAD.MOV.U32 R14, RZ, RZ, R6 ;  /* 0x000000ffff0e4224 */ /* 0x000fe400078e0006 */
[----:B------:R-:W-:Y:S02]  /*0710*/  @P4 IMAD.IADD R15, R7, 0x1, R11 ;  /* 0x00000001070f4824 */ /* 0x000fe400078e020b */
[----:B-1----:R-:W-:-:S04]  /*0720*/  @!P4 IMAD.WIDE.U32 R4, R9, R10, R2 ;  /* 0x0000000a0904c225 */ /* 0x002fc800078e0002 */
[----:B------:R-:W-:Y:S02]  /*0730*/  @!P4 IMAD.MOV.U32 R14, RZ, RZ, R4 ;  /* 0x000000ffff0ec224 */ /* 0x000fe400078e0004 */
[----:B------:R-:W-:Y:S01]  /*0740*/  @!P4 IMAD.MOV.U32 R15, RZ, RZ, R5 ;  /* 0x000000ffff0fc224 */ /* 0x000fe200078e0005 */
[----:B--2---:R-:W-:Y:S02]  /*0750*/  @!UP0 ULEA UR8, UR9, UR8, 0x18 ;  /* 0x0000000809088291 */ /* 0x004fe4000f8ec03f */
[----:B------:R0:W-:Y:S01]  /*0760*/  STL [R1+0x37c], R14 ;  /* 0x00037c0e01007387 */ /* 0x0001e20000100800 */
[----:B------:R-:W-:-:S03]  /*0770*/  VOTEU.ALL UP0, P0 ;  /* 0x00000000003f7886 */ /* 0x000fc60000000000 */
[----:B------:R0:W-:Y:S04]  /*0780*/  STL [R1+0x378], R15 ;  /* 0x0003780f01007387 */ /* 0x0001e80000100800 */
[----:B------:R-:W1:Y:S02]  /*0790*/  FENCE.VIEW.ASYNC.S ;  /* 0x00000000000073c6 */ /* 0x000e640000000000 */
[----:B-1----:R0:W1:Y:S01]  /*07a0*/  @!UP0 SYNCS.EXCH.64 URZ, [UR8+0x120], UR4 ;  /* 0x00012004083f85b2 */ /* 0x0020620008000100 */
[----:B------:R0:W1:Y:S01]  /*07b0*/  @!UP1 SYNCS.EXCH.64 URZ, [UR8+0x128], UR4 ;  /* 0x00012804083f95b2 */ /* 0x0000620008000100 */
[----:B------:R-:W-:Y:S01]  /*07c0*/  NOP ;  /* 0x0000000000007918 */ /* 0x000fe20000000000 */
[----:B-1----:R-:W-:Y:S06]  /*07d0*/  BAR.SYNC.DEFER_BLOCKING 0x0 ;  /* 0x0000000000007b1d */ /* 0x002fec0000010000 */
[----:B0-----:R-:W-:Y:S05]  /*07e0*/  @!P1 BRA `(.L_x_4) ;  /* 0x000001cc00089947 */ /* 0x001fea0003800000 */
[----:B------:R-:W-:-:S06]  /*07f0*/  UISETP.GT.U32.AND UP0, UPT, UR11, 0x1, UPT ;  /* 0x000000010b00788c */ /* 0x000fcc000bf04070 */
[----:B------:R-:W-:-:S13]  /*0800*/  PLOP3.LUT P0, PT, PT, PT, UP0, 0x80, 0x0 ;  /* 0x000000000000781c */ /* 0x000fda0003f0f008 */
[----:B------:R-:W-:Y:S05]  /*0810*/  @P0 EXIT ;  /* 0x000000000000094d */ /* 0x000fea0003800000 */
[----:B------:R-:W-:Y:S01]  /*0820*/  IMAD.MOV.U32 R5, RZ, RZ, -0x1 ;  /* 0xffffffffff057424 */ /* 0x000fe200078e00ff */
[----:B------:R-:W-:Y:S01]  /*0830*/  ULDC.64 UR4, c[0x0][0x650] ;  /* 0x0001940000047ab9 */ /* 0x000fe20000000a00 */
[----:B------:R-:W-:Y:S01]  /*0840*/  IMAD.MOV.U32 R4, RZ, RZ, -0x1 ;  /* 0xffffffffff047424 */ /* 0x000fe200078e00ff */
[----:B------:R-:W-:Y:S01]  /*0850*/  ISETP.GE.U32.AND P0, PT, R14, UR4, PT ;  /* 0x000000040e007c0c */ /* 0x000fe2000bf06070 */
[----:B------:R-:W-:Y:S01]  /*0860*/  UMOV UR42, 0xffffffff ;  /* 0xffffffff002a7882 */ /* 0x000fe20000000000 */
[----:B------:R0:W-:Y:S01]  /*0870*/  STL [R1+0x384], R5 ;  /* 0x0003840501007387 */ /* 0x0001e20000100800 */
[----:B------:R-:W-:Y:S02]  /*0880*/  PRMT R0, RZ, 0x7610, R0 ;  /* 0x00007610ff007816 */ /* 0x000fe40000000000 */
[----:B------:R-:W-:Y:S01]  /*0890*/  ISETP.GE.U32.AND.EX P0, PT, R15, UR5, PT, P0 ;  /* 0x000000050f007c0c */ /* 0x000fe2000bf06100 */
[----:B------:R0:W-:-:S12]  /*08a0*/  STL [R1+0x380], R4 ;  /* 0x0003800401007387 */ /* 0x0001d80000100800 */
[----:B0-----:R-:W-:Y:S05]  /*08b0*/  @P0 BRA `(.L_x_5) ;  /* 0x00000004006c0947 */ /* 0x001fea0003800000 */
[----:B------:R-:W-:Y:S01]  /*08c0*/  ULDC.64 UR14, c[0x0][0x628] ;  /* 0x00018a00000e7ab9 */ /* 0x000fe20000000a00 */
[----:B------:R-:W0:Y:S01]  /*08d0*/  LDC.64 R12, c[0x0][0x620] ;  /* 0x00018800ff0c7b82 */ /* 0x000e220000000a00 */
[----:B------:R-:W-:Y:S01]  /*08e0*/  ISETP.NE.U32.AND P0, PT, RZ, UR14, PT ;  /* 0x0000000eff007c0c */ /* 0x000fe2000bf05070 */
[----:B------:R-:W-:Y:S01]  /*08f0*/  ULDC UR13, c[0x0][0x630] ;  /* 0x00018c00000d7ab9 */ /* 0x000fe20000000800 */
[----:B------:R-:W-:Y:S02]  /*0900*/  R2UR UR4, R14 ;  /* 0x000000000e0472ca */ /* 0x000fe400000e0000 */
[----:B------:R-:W-:Y:S02]  /*0910*/  ISETP.NE.AND.EX P0, PT, RZ, UR15, PT, P0 ;  /* 0x0000000fff007c0c */ /* 0x000fe4000bf05300 */
[----:B------:R-:W-:-:S11]  /*0920*/  R2UR UR5, R15 ;  /* 0x000000000f0572ca */ /* 0x000fd600000e0000 */
[----:B------:R-:W-:Y:S05]  /*0930*/  @!P0 BRA `(.L_x_6) ;  /* 0x0000000000308947 */ /* 0x000fea0003800000 */
[----:B------:R-:W-:Y:S01]  /*0940*/  R2UR UR4, R14 ;  /* 0x000000000e0472ca */ /* 0x000fe200000e0000 */
[----:B------:R-:W-:Y:S01]  /*0950*/  ULDC UR6, c[0x0][0x634] ;  /* 0x00018d0000067ab9 */ /* 0x000fe20000000800 */
[----:B------:R-:W-:-:S11]  /*0960*/  R2UR UR12, R15 ;  /* 0x000000000f0c72ca */ /* 0x000fd600000e0000 */
[----:B------:R-:W-:-:S04]  /*0970*/  UIADD3 UR6, UP0, UR4, UR6, URZ ;  /* 0x0000000604067290 */ /* 0x000fc8000ff1e03f */
[----:B------:R-:W-:-:S04]  /*0980*/  UIADD3.X UR12, URZ, UR12, URZ, UP0, !UPT ;  /* 0x0000000c3f0c7290 */ /* 0x000fc800087fe43f */
[----:B------:R-:W-:-:S04]  /*0990*/  UIMAD.WIDE.U32 UR4, UR12, UR14, URZ ;  /* 0x0000000e0c0472a5 */ /* 0x000fc8000f8e003f */
[----:B------:R-:W-:Y:S02]  /*09a0*/  UIMAD.WIDE.U32 UR8, UP0, UR6, UR15, UR4 ;  /* 0x0000000f060872a5 */ /* 0x000fe4000f800004 */
[----:B------:R-:W-:Y:S02]  /*09b0*/  UIMAD.WIDE.U32 UR4, UR6, UR14, URZ ;  /* 0x0000000e060472a5 */ /* 0x000fe4000f8e003f */
[----:B------:R-:W-:Y:S02]  /*09c0*/  UIADD3.X UR11, URZ, URZ, URZ, UP0, !UPT ;  /* 0x0000003f3f0b7290 */ /* 0x000fe400087fe43f */
[----:B------:R-:W-:Y:S01]  /*09d0*/  UIADD3 URZ, UP0, UR5, UR8, URZ ;  /* 0x00000008053f7290 */ /* 0x000fe2000ff1e03f */
[----:B------:R-:W-:-:S03]  /*09e0*/  UMOV UR10, UR9 ;  /* 0x00000009000a7c82 */ /* 0x000fc60008000000 */
[----:B------:R-:W-:-:S12]  /*09f0*/  UIMAD.WIDE.U32.X UR4, UR12, UR15, UR10, UP0 ;  /* 0x0000000f0c0472a5 */ /* 0x000fd800080e040a */
.L_x_6:
[----:B------:R-:W-:Y:S01]  /*0a00*/  USHF.R.U64 UR42, UR4, UR13, UR5 ;  /* 0x0000000d042a7299 */ /* 0x000fe20008001205 */
[----:B------:R-:W1:Y:S01]  /*0a10*/  LDC R8, c[0x0][0x618] ;  /* 0x00018600ff087b82 */ /* 0x000e620000000800 */
[----:B------:R-:W-:Y:S01]  /*0a20*/  USHF.R.U32.HI UR4, URZ, UR13, UR5 ;  /* 0x0000000d3f047299 */ /* 0x000fe20008011605 */
[----:B------:R-:W-:Y:S01]  /*0a30*/  I2FP.F32.U32 R0, R2 ;  /* 0x0000000200007245 */ /* 0x000fe20000201000 */
[----:B------:R-:W-:Y:S01]  /*0a40*/  IMAD.MOV.U32 R4, RZ, RZ, R14 ;  /* 0x000000ffff047224 */ /* 0x000fe200078e000e */
[----:B------:R-:W-:Y:S01]  /*0a50*/  ULDC UR5, c[0x0][0x150] ;  /* 0x0000540000057ab9 */ /* 0x000fe20000000800 */
[----:B------:R-:W-:Y:S01]  /*0a60*/  IADD3 R7, P0, RZ, -UR42, RZ ;  /* 0x8000002aff077c10 */ /* 0x000fe2000ff1e0ff */
[----:B------:R-:W-:Y:S02]  /*0a70*/  IMAD.MOV.U32 R5, RZ, RZ, R15 ;  /* 0x000000ffff057224 */ /* 0x000fe400078e000f */
[----:B------:R-:W-:Y:S01]  /*0a80*/  FMUL R0, R0, UR5 ;  /* 0x0000000500007c20 */ /* 0x000fe20008400000 */
[----:B------:R-:W2:Y:S01]  /*0a90*/  LDC.64 R20, c[0x0][0x640] ;  /* 0x00019000ff147b82 */ /* 0x000ea20000000a00 */
[----:B------:R-:W-:Y:S01]  /*0aa0*/  IMAD.X R9, RZ, RZ, ~UR4, P0 ;  /* 0x80000004ff097e24 */ /* 0x000fe200080e06ff */
[----:B------:R-:W-:Y:S01]  /*0ab0*/  ULDC UR4, c[0x0][0x154] ;  /* 0x0000550000047ab9 */ /* 0x000fe20000000800 */
[----:B0-----:R-:W-:-:S02]  /*0ac0*/  IMAD.WIDE.U32 R4, R7, R12, R4 ;  /* 0x0000000c07047225 */ /* 0x001fc400078e0004 */
[----:B------:R-:W0:Y:S02]  /*0ad0*/  F2I.U32.TRUNC.NTZ R0, R0 ;  /* 0x0000000000007305 */ /* 0x000e24000020f000 */
[----:B------:R-:W-:Y:S01]  /*0ae0*/  IMAD R6, R9, R12, RZ ;  /* 0x0000000c09067224 */ /* 0x000fe200078e02ff */
[----:B------:R-:W3:Y:S03]  /*0af0*/  LDC R3, c[0x0][0x144] ;  /* 0x00005100ff037b82 */ /* 0x000ee60000000800 */
[----:B------:R-:W-:-:S04]  /*0b00*/  IMAD R7, R7, R13, R6 ;  /* 0x0000000d07077224 */ /* 0x000fc800078e0206 */
[----:B------:R-:W-:Y:S01]  /*0b10*/  IMAD.IADD R5, R5, 0x1, R7 ;  /* 0x0000000105057824 */ /* 0x000fe200078e0207 */
[----:B------:R-:W4:Y:S01]  /*0b20*/  LDC R14, c[0x0][0x608] ;  /* 0x00018200ff0e7b82 */ /* 0x000f220000000800 */
[----:B------:R-:W-:Y:S02]  /*0b30*/  IMAD.MOV.U32 R7, RZ, RZ, -0x1 ;  /* 0xffffffffff077424 */ /* 0x000fe400078e00ff */
[----:B0-----:R-:W-:Y:S01]  /*0b40*/  IMAD.MOV R6, RZ, RZ, -R0 ;  /* 0x000000ffff067224 */ /* 0x001fe200078e0a00 */
[----:B-1----:R-:W-:Y:S02]  /*0b50*/  SHF.R.U64 R12, R4, R8, R5 ;  /* 0x00000008040c7219 */ /* 0x002fe40000001205 */
[----:B------:R-:W-:Y:S02]  /*0b60*/  I2FP.F32.U32 R4, R10 ;  /* 0x0000000a00047245 */ /* 0x000fe40000201000 */
[----:B------:R-:W0:Y:S01]  /*0b70*/  LDC R18, c[0x0][0x658] ;  /* 0x00019600ff127b82 */ /* 0x000e220000000800 */
[----:B--2---:R-:W-:-:S02]  /*0b80*/  ISETP.NE.U32.AND P0, PT, R20, RZ, PT ;  /* 0x000000ff1400720c */ /* 0x004fc40003f05070 */
[----:B------:R-:W-:Y:S01]  /*0b90*/  FMUL R4, R4, UR4 ;  /* 0x0000000404047c20 */ /* 0x000fe20008400000 */
[----:B------:R-:W-:Y:S02]  /*0ba0*/  SHF.R.U32.HI R5, RZ, R8, R5 ;  /* 0x00000008ff057219 */ /* 0x000fe40000011605 */
[----:B------:R-:W-:Y:S01]  /*0bb0*/  ISETP.NE.AND.EX P0, PT, R21, RZ, PT, P0 ;  /* 0x000000ff1500720c */ /* 0x000fe20003f05300 */
[----:B------:R1:W2:Y:S01]  /*0bc0*/  F2I.U32.TRUNC.NTZ R11, R4 ;  /* 0x00000004000b7305 */ /* 0x0002a2000020f000 */
[----:B------:R-:W1:Y:S01]  /*0bd0*/  LDC R13, c[0x0][0x148] ;  /* 0x00005200ff0d7b82 */ /* 0x000e620000000800 */
[----:B---3--:R-:W-:-:S07]  /*0be0*/  IMAD R0, R3, R6, R2 ;  /* 0x0000000603007224 */ /* 0x008fce00078e0202 */
[----:B------:R-:W3:Y:S01]  /*0bf0*/  LDC R16, c[0x0][0x600] ;  /* 0x00018000ff107b82 */ /* 0x000ee20000000800 */
[-CC-:B----4-:R-:W-:Y:S02]  /*0c00*/  SHF.R.U64 R24, R12, R14.reuse, R5.reuse ;  /* 0x0000000e0c187219 */ /* 0x190fe40000001205 */
[----:B------:R-:W-:Y:S01]  /*0c10*/  SHF.R.U32.HI R3, RZ, R14, R5 ;  /* 0x0000000eff037219 */ /* 0x000fe20000011605 */
[----:B------:R-:W-:-:S04]  /*0c20*/  IMAD.MOV.U32 R5, RZ, RZ, 0x1 ;  /* 0x00000001ff057424 */ /* 0x000fc800078e00ff */
[----:B------:R-:W4:Y:S01]  /*0c30*/  LDC R17, c[0x0][0x648] ;  /* 0x00019200ff117b82 */ /* 0x000f220000000800 */
[-C--:B0-----:R-:W-:Y:S02]  /*0c40*/  SHF.L.U32 R2, R7, R18.reuse, RZ ;  /* 0x0000001207027219 */ /* 0x081fe400000006ff */
[--C-:B------:R-:W-:Y:S02]  /*0c50*/  SHF.R.U64 R14, R24, R18, R3.reuse ;  /* 0x00000012180e7219 */ /* 0x100fe40000001203 */
[----:B------:R-:W-:Y:S02]  /*0c60*/  LOP3.LUT R9, RZ, R2, RZ, 0x33, !PT ;  /* 0x00000002ff097212 */ /* 0x000fe400078e33ff */
[-C--:B------:R-:W-:Y:S01]  /*0c70*/  SHF.R.U32.HI R3, RZ, R18.reuse, R3 ;  /* 0x00000012ff037219 */ /* 0x080fe20000011603 */
[----:B------:R-:W0:Y:S01]  /*0c80*/  LDC R19, c[0x0][0x638] ;  /* 0x00018e00ff137b82 */ /* 0x000e220000000800 */
[----:B------:R-:W-:Y:S01]  /*0c90*/  SHF.L.U32 R8, R5, R18, RZ ;  /* 0x0000001205087219 */ /* 0x000fe200000006ff */
[----:B------:R-:W-:-:S06]  /*0ca0*/  IMAD.MOV.U32 R2, RZ, RZ, R14 ;  /* 0x000000ffff027224 */ /* 0x000fcc00078e000e */
[----:B------:R-:W0:Y:S01]  /*0cb0*/  LDC R22, c[0x0][0x610] ;  /* 0x00018400ff167b82 */ /* 0x000e220000000800 */
[----:B-12---:R-:W-:Y:S05]  /*0cc0*/  @!P0 BRA `(.L_x_7) ;  /* 0x0000000000288947 */ /* 0x006fea0003800000 */
[----:B------:R-:W1:Y:S02]  /*0cd0*/  LDC R7, c[0x0][0x64c] ;  /* 0x00019300ff077b82 */ /* 0x000e640000000800 */
[----:B-1----:R-:W-:-:S05]  /*0ce0*/  IADD3 R7, P0, R14, R7, RZ ;  /* 0x000000070e077210 */ /* 0x002fca0007f1e0ff */
[----:B------:R-:W-:-:S04]  /*0cf0*/  IMAD.X R15, RZ, RZ, R3, P0 ;  /* 0x000000ffff0f7224 */ /* 0x000fc800000e0603 */
[----:B------:R-:W-:-:S04]  /*0d00*/  IMAD.WIDE.U32 R2, R15, R20, RZ ;  /* 0x000000140f027225 */ /* 0x000fc800078e00ff */
[----:B------:R-:W-:-:S04]  /*0d10*/  IMAD.WIDE.U32 R4, P0, R7, R21, R2 ;  /* 0x0000001507047225 */ /* 0x000fc80007800002 */
[----:B------:R-:W-:-:S04]  /*0d20*/  IMAD.WIDE.U32 R2, R7, R20, RZ ;  /* 0x0000001407027225 */ /* 0x000fc800078e00ff */
[----:B------:R-:W-:Y:S01]  /*0d30*/  IMAD.X R7, RZ, RZ, RZ, P0 ;  /* 0x000000ffff077224 */ /* 0x000fe200000e06ff */
[----:B------:R-:W-:Y:S01]  /*0d40*/  IADD3 RZ, P0, R3, R4, RZ ;  /* 0x0000000403ff7210 */ /* 0x000fe20007f1e0ff */
[----:B------:R-:W-:-:S04]  /*0d50*/  IMAD.MOV.U32 R6, RZ, RZ, R5 ;  /* 0x000000ffff067224 */ /* 0x000fc800078e0005 */
[----:B------:R-:W-:-:S08]  /*0d60*/  IMAD.WIDE.U32.X R2, R15, R21, R6, P0 ;  /* 0x000000150f027225 */ /* 0x000fd000000e0406 */
.L_x_7:
[----:B----4-:R-:W-:Y:S01]  /*0d70*/  SHF.R.U64 R2, R2, R17, R3 ;  /* 0x0000001102027219 */ /* 0x010fe20000001203 */
[----:B---3--:R-:W-:Y:S01]  /*0d80*/  VIADD R3, R16, 0xffffffff ;  /* 0xffffffff10037836 */ /* 0x008fe20000000000 */
[----:B------:R-:W-:Y:S01]  /*0d90*/  LOP3.LUT R9, R24, R9, RZ, 0xc0, !PT ;  /* 0x0000000918097212 */ /* 0x000fe200078ec0ff */
[----:B------:R-:W-:Y:S02]  /*0da0*/  IMAD.MOV R11, RZ, RZ, -R11 ;  /* 0x000000ffff0b7224 */ /* 0x000fe400078e0a0b */
[----:B------:R-:W-:Y:S01]  /*0db0*/  IMAD.MOV R4, RZ, RZ, -R2 ;  /* 0x000000ffff047224 */ /* 0x000fe200078e0a02 */
[----:B------:R-:W-:Y:S01]  /*0dc0*/  LOP3.LUT R12, R12, R3, RZ, 0xc0, !PT ;  /* 0x000000030c0c7212 */ /* 0x000fe200078ec0ff */
[----:B------:R-:W-:Y:S02]  /*0dd0*/  @P4 IMAD R0, R13, R11, R10 ;  /* 0x0000000b0d004224 */ /* 0x000fe400078e020a */
[----:B------:R-:W-:Y:S02]  /*0de0*/  IMAD R9, R8, R2, R9 ;  /* 0x0000000208097224 */ /* 0x000fe400078e0209 */
[----:B0-----:R-:W-:-:S02]  /*0df0*/  IMAD R3, R4, R19, R14 ;  /* 0x0000001304037224 */ /* 0x001fc400078e020e */
[----:B------:R-:W-:Y:S02]  /*0e00*/  IMAD R2, R9, R22, R0 ;  /* 0x0000001609027224 */ /* 0x000fe400078e0200 */
[----:B------:R-:W-:Y:S02]  /*0e10*/  IMAD R3, R3, R16, R12 ;  /* 0x0000001003037224 */ /* 0x000fe400078e020c */
[----:B------:R-:W-:-:S03]  /*0e20*/  IMAD.MOV.U32 R0, RZ, RZ, 0x1 ;  /* 0x00000001ff007424 */ /* 0x000fc600078e00ff */
[----:B------:R-:W-:Y:S02]  /*0e30*/  SEL R4, R3, R2, !P4 ;  /* 0x0000000203047207 */ /* 0x000fe40006000000 */
[----:B------:R-:W-:-:S03]  /*0e40*/  SEL R2, R2, R3, !P4 ;  /* 0x0000000302027207 */ /* 0x000fc60006000000 */
[----:B------:R0:W-:Y:S04]  /*0e50*/  STL [R1+0x380], R4 ;  /* 0x0003800401007387 */ /* 0x0001e80000100800 */
[----:B------:R0:W-:Y:S02]  /*0e60*/  STL [R1+0x384], R2 ;  /* 0x0003840201007387 */ /* 0x0001e40000100800 */
.L_x_5:
[----:B------:R-:W-:-:S08]  /*0e70*/  NOP ;  /* 0x0000000000007918 */ /* 0x000fd00000000000 */
[----:B------:R-:W1:Y:S02]  /*0e80*/  USETMAXREG.TRY_ALLOC.CTAPOOL UP0, 0xe8 ;  /* 0x000000e8000079c8 */ /* 0x000e640008000600 */
[----:B-1----:R-:W-:-:S13]  /*0e90*/  PLOP3.LUT P0, PT, PT, PT, UP0, 0x80, 0x0 ;  /* 0x000000000000781c */ /* 0x002fda0003f0f008 */
[----:B------:R-:W-:Y:S05]  /*0ea0*/  @!P0 BRA `(.L_x_5) ;  /* 0xfffffffc00f08947 */ /* 0x000fea000383ffff */
[----:B------:R-:W-:Y:S01]  /*0eb0*/  ULDC.64 UR4, c[0x0][0x598] ;  /* 0x0001660000047ab9 */ /* 0x000fe20000000a00 */
[----:B------:R-:W-:Y:S01]  /*0ec0*/  ULDC.64 UR46, c[0x0][0x208] ;  /* 0x00008200002e7ab9 */ /* 0x000fe20000000a00 */
[----:B------:R-:W-:-:S04]  /*0ed0*/  ISETP.NE.U32.AND P0, PT, RZ, UR4, PT ;  /* 0x00000004ff007c0c */ /* 0x000fc8000bf05070 */
[----:B------:R-:W-:-:S13]  /*0ee0*/  ISETP.NE.AND.EX P0, PT, RZ, UR5, PT, P0 ;  /* 0x00000005ff007c0c */ /* 0x000fda000bf05300 */
[----:B------:R-:W-:Y:S05]  /*0ef0*/  @!P0 BRA `(.L_x_8) ;  /* 0x0000000000208947 */ /* 0x000fea0003800000 */
[----:B0-----:R-:W0:Y:S02]  /*0f00*/  LDC.64 R2, c[0x0][0x598] ;  /* 0x00016600ff027b82 */ /* 0x001e240000000a00 */
[----:B0-----:R-:W2:Y:S02]  /*0f10*/  LDG.E.64 R2, desc[UR46][R2.64] ;  /* 0x0000002e02027981 */ /* 0x001ea4000c1e1b00 */
[----:B--2---:R-:W-:-:S04]  /*0f20*/  ISETP.NE.U32.AND P0, PT, R2, RZ, PT ;  /* 0x000000ff0200720c */ /* 0x004fc80003f05070 */
[----:B------:R-:W-:-:S13]  /*0f30*/  ISETP.NE.AND.EX P0, PT, R3, RZ, PT, P0 ;  /* 0x000000ff0300720c */ /* 0x000fda0003f05300 */
[----:B------:R-:W-:Y:S05]  /*0f40*/  @!P0 BRA `(.L_x_8) ;  /* 0x00000000000c8947 */ /* 0x000fea0003800000 */
[----:B------:R-:W2:Y:S02]  /*0f50*/  LD.E R2, desc[UR46][R2.64] ;  /* 0x0000002e02027980 */ /* 0x000ea4000c101900 */
[----:B--2---:R-:W-:Y:S01]  /*0f60*/  R2UR UR41, R2 ;  /* 0x00000000022972ca */ /* 0x004fe200000e0000 */
[----:B------:R-:W-:-:S14]  /*0f70*/  BRA `(.L_x_9) ;  /* 0x0000000000247947 */ /* 0x000fdc0003800000 */
.L_x_8:
[----:B------:R-:W-:Y:S02]  /*0f80*/  ULDC.64 UR4, c[0x0][0x588] ;  /* 0x0001620000047ab9 */ /* 0x000fe40000000a00 */
[----:B------:R-:W-:-:S04]  /*0f90*/  ISETP.NE.U32.AND P0, PT, RZ, UR4, PT ;  /* 0x00000004ff007c0c */ /* 0x000fc8000bf05070 */
[----:B------:R-:W-:-:S13]  /*0fa0*/  ISETP.NE.AND.EX P0, PT, RZ, UR5, PT, P0 ;  /* 0x00000005ff007c0c */ /* 0x000fda000bf05300 */
[----:B------:R-:W-:Y:S05]  /*0fb0*/  @!P0 BRA `(.L_x_10) ;  /* 0x0000000000108947 */ /* 0x000fea0003800000 */
[----:B0-----:R-:W0:Y:S02]  /*0fc0*/  LDC.64 R2, c[0x0][0x588] ;  /* 0x00016200ff027b82 */ /* 0x001e240000000a00 */
[----:B0-----:R-:W2:Y:S02]  /*0fd0*/  LDG.E R2, desc[UR46][R2.64] ;  /* 0x0000002e02027981 */ /* 0x001ea4000c1e1900 */
[----:B--2---:R-:W-:Y:S01]  /*0fe0*/  R2UR UR41, R2 ;  /* 0x00000000022972ca */ /* 0x004fe200000e0000 */
[----:B------:R-:W-:-:S14]  /*0ff0*/  BRA `(.L_x_9) ;  /* 0x0000000000047947 */ /* 0x000fdc0003800000 */
.L_x_10:
[----:B------:R-:W-:-:S05]  /*1000*/  ULDC UR41, c[0x0][0x580] ;  /* 0x0001600000297ab9 */ /* 0x000fca0000000800 */
.L_x_9:
[----:B------:R-:W-:Y:S02]  /*1010*/  ULDC.64 UR4, c[0x0][0x5a0] ;  /* 0x0001680000047ab9 */ /* 0x000fe40000000a00 */
        /* <DEDUP_REMOVED lines=11> */
.L_x_11:
        /* <DEDUP_REMOVED lines=8> */
.L_x_13:
[----:B------:R-:W-:-:S05]  /*1150*/  ULDC UR40, c[0x0][0x584] ;  /* 0x0001610000287ab9 */ /* 0x000fca0000000800 */
.L_x_12:
[----:B------:R-:W-:-:S13]  /*1160*/  LOP3.LUT P0, RZ, R0, 0xff, RZ, 0xc0, !PT ;  /* 0x000000ff00ff7812 */ /* 0x000fda000780c0ff */
[----:B------:R-:W-:Y:S05]  /*1170*/  @!P0 EXIT ;  /* 0x000000000000894d */ /* 0x000fea0003800000 */
[----:B------:R-:W-:Y:S01]  /*1180*/  ULDC UR4, c[0x0][0x28c] ;  /* 0x0000a30000047ab9 */ /* 0x000fe20000000800 */
[----:B------:R-:W-:Y:S02]  /*1190*/  ULOP3.LUT UR8, UR7, 0x1, URZ, 0xfc, !UPT ;  /* 0x0000000107087892 */ /* 0x000fe4000f8efc3f */
[----:B------:R-:W-:-:S04]  /*11a0*/  UIADD3 UR4, UR4, 0x1f, URZ ;  /* 0x0000001f04047890 */ /* 0x000fc8000fffe03f */
[----:B------:R-:W-:-:S04]  /*11b0*/  USHF.R.S32.HI UR5, URZ, 0x1f, UR4 ;  /* 0x0000001f3f057899 */ /* 0x000fc80008011404 */
[----:B------:R-:W-:-:S03]  /*11c0*/  ULEA.HI UR5, UR5, UR4, URZ, 0x5 ;  /* 0x0000000405057291 */ /* 0x000fc6000f8f283f */
[----:B------:R-:W-:Y:S01]  /*11d0*/  UMOV UR4, URZ ;  /* 0x0000003f00047c82 */ /* 0x000fe20008000000 */
[----:B------:R-:W-:-:S03]  /*11e0*/  USHF.R.S32.HI UR11, URZ, 0x5, UR5 ;  /* 0x000000053f0b7899 */ /* 0x000fc60008011405 */
[----:B------:R-:W-:-:S09]  /*11f0*/  UMOV UR5, URZ ;  /* 0x0000003f00057c82 */ /* 0x000fd20008000000 */
.L_x_486:
[----:B------:R-:W-:Y:S01]  /*1200*/  STL [R1+0x374], RZ ;  /* 0x000374ff01007387 */ /* 0x000fe20000100800 */
[----:B-1----:R-:W1:Y:S01]  /*1210*/  S2UR UR16, SR_CgaCtaId ;  /* 0x00000000001079c3 */ /* 0x002e620000008800 */
[----:B------:R-:W-:Y:S01]  /*1220*/  UMOV UR15, 0x400 ;  /* 0x00000400000f7882 */ /* 0x000fe20000000000 */
[----:B------:R-:W-:Y:S01]  /*1230*/  UMOV UR6, URZ ;  /* 0x0000003f00067c82 */ /* 0x000fe20008000000 */
[----:B------:R-:W-:Y:S01]  /*1240*/  STL [R1+0x370], RZ ;  /* 0x000370ff01007387 */ /* 0x000fe20000100800 */
[----:B------:R-:W-:Y:S01]  /*1250*/  UMOV UR12, URZ ;  /* 0x0000003f000c7c82 */ /* 0x000fe20008000000 */
[----:B------:R-:W-:Y:S01]  /*1260*/  UMOV UR13, URZ ;  /* 0x0000003f000d7c82 */ /* 0x000fe20008000000 */
[----:B------:R-:W-:Y:S01]  /*1270*/  UMOV UR45, UR5 ;  /* 0x00000005002d7c82 */ /* 0x000fe20008000000 */
[----:B------:R-:W-:Y:S01]  /*1280*/  STL [R1+0x36c], RZ ;  /* 0x00036cff01007387 */ /* 0x000fe20000100800 */
[----:B0-2---:R-:W0:Y:S01]  /*1290*/  LDC R2, c[0x0][0x28c] ;  /* 0x0000a300ff027b82 */ /* 0x005e220000000800 */
[----:B------:R-:W-:-:S02]  /*12a0*/  CS2R R228, SRZ ;  /* 0x0000000000e47805 */ /* 0x000fc4000001ff00 */
[----:B------:R-:W-:Y:S01]  /*12b0*/  CS2R R226, SRZ ;  /* 0x0000000000e27805 */ /* 0x000fe2000001ff00 */
[----:B------:R-:W-:Y:S01]  /*12c0*/  STL [R1+0x368], RZ ;  /* 0x000368ff01007387 */ /* 0x000fe20000100800 */
[----:B------:R-:W-:Y:S02]  /*12d0*/  CS2R R224, SRZ ;  /* 0x0000000000e07805 */ /* 0x000fe4000001ff00 */
[----:B------:R-:W-:Y:S02]  /*12e0*/  CS2R R222, SRZ ;  /* 0x0000000000de7805 */ /* 0x000fe4000001ff00 */
[----:B------:R-:W-:Y:S01]  /*12f0*/  CS2R R220, SRZ ;  /* 0x0000000000dc7805 */ /* 0x000fe2000001ff00 */
[----:B------:R-:W-:Y:S01]  /*1300*/  STL [R1+0x364], RZ ;  /* 0x000364ff01007387 */ /* 0x000fe20000100800 */
[----:B------:R-:W-:Y:S02]  /*1310*/  CS2R R218, SRZ ;  /* 0x0000000000da7805 */ /* 0x000fe4000001ff00 */
        /* <DEDUP_REMOVED lines=11> */
[----:B---34-:R-:W-:Y:S02]  /*13d0*/  CS2R R8, SRZ ;  /* 0x0000000000087805 */ /* 0x018fe4000001ff00 */
[----:B------:R-:W-:Y:S01]  /*13e0*/  CS2R R6, SRZ ;  /* 0x0000000000067805 */ /* 0x000fe2000001ff00 */
[----:B------:R-:W-:Y:S01]  /*13f0*/  IMAD.U32 R3, RZ, RZ, UR4 ;  /* 0x00000004ff037e24 */ /* 0x000fe2000f8e00ff */
[----:B------:R-:W-:Y:S01]  /*1400*/  STL [R1+0x354], RZ ;  /* 0x000354ff01007387 */ /* 0x000fe20000100800 */
[----:B0-----:R-:W-:Y:S01]  /*1410*/  ISETP.GE.AND P0, PT, R2, 0x1, PT ;  /* 0x000000010200780c */ /* 0x001fe20003f06270 */
[----:B------:R-:W-:Y:S01]  /*1420*/  IMAD.MOV.U32 R2, RZ, RZ, RZ ;  /* 0x000000ffff027224 */ /* 0x000fe200078e00ff */
[----:B------:R-:W-:Y:S01]  /*1430*/  CS2R R200, SRZ ;  /* 0x0000000000c87805 */ /* 0x000fe2000001ff00 */
[----:B------:R-:W-:Y:S01]  /*1440*/  STL [R1+0x350], RZ ;  /* 0x000350ff01007387 */ /* 0x000fe20000100800 */
[----:B------:R-:W-:-:S02]  /*1450*/  CS2R R202, SRZ ;  /* 0x0000000000ca7805 */ /* 0x000fc4000001ff00 */
[----:B------:R-:W-:Y:S02]  /*1460*/  CS2R R204, SRZ ;  /* 0x0000000000cc7805 */ /* 0x000fe4000001ff00 */
[----:B------:R-:W-:Y:S01]  /*1470*/  CS2R R206, SRZ ;  /* 0x0000000000ce7805 */ /* 0x000fe2000001ff00 */
[----:B------:R-:W-:Y:S01]  /*1480*/  STL [R1+0x34c], RZ ;  /* 0x00034cff01007387 */ /* 0x000fe20000100800 */
[----:B------:R-:W-:Y:S02]  /*1490*/  CS2R R208, SRZ ;  /* 0x0000000000d07805 */ /* 0x000fe4000001ff00 */
[----:B------:R-:W-:Y:S02]  /*14a0*/  CS2R R210, SRZ ;  /* 0x0000000000d27805 */ /* 0x000fe4000001ff00 */
        /* <DEDUP_REMOVED lines=119> */
[----:B------:R-:W-:Y:S01]  /*1c20*/  CS2R R38, SRZ ;  /* 0x0000000000267805 */ /* 0x000fe2000001ff00 */
[----:B------:R-:W-:Y:S04]  /*1c30*/  STL [R1+0x2d0], RZ ;  /* 0x0002d0ff01007387 */ /* 0x000fe80000100800 */
        /* <DEDUP_REMOVED lines=92> */
[----:B------:R-:W-:Y:S01]  /*2200*/  STL [R1+0x15c], RZ ;  /* 0x00015cff01007387 */ /* 0x000fe20000100800 */
[----:B------:R-:W0:Y:S03]  /*2210*/  S2R R0, SR_TID.X ;  /* 0x0000000000007919 */ /* 0x000e260000002100 */
        /* <DEDUP_REMOVED lines=8> */
[----:B0-----:R-:W-:-:S03]  /*22a0*/  LOP3.LUT R0, R0, 0x80, RZ, 0xc0, !PT ;  /* 0x0000008000007812 */ /* 0x001fc600078ec0ff */
[----:B------:R-:W-:Y:S01]  /*22b0*/  STL [R1+0x138], RZ ;  /* 0x000138ff01007387 */ /* 0x000fe20000100800 */
[----:B------:R-:W-:-:S03]  /*22c0*/  SHF.R.U32.HI R0, RZ, 0x7, R0 ;  /* 0x00000007ff007819 */ /* 0x000fc60000011600 */
        /* <DEDUP_REMOVED lines=33> */
[----:B------:R-:W0:Y:S04]  /*24e0*/  SHFL.IDX PT, R0, R0, RZ, 0x1f ;  /* 0x00001fff00007589 */ /* 0x000e2800000e0000 */
[----:B------:R2:W-:Y:S04]  /*24f0*/  STL [R1+0xb0], RZ ;  /* 0x0000b0ff01007387 */ /* 0x0005e80000100800 */
[----:B------:R2:W-:Y:S04]  /*2500*/  STL [R1+0xac], RZ ;  /* 0x0000acff01007387 */ /* 0x0005e80000100800 */
[----:B------:R2:W-:Y:S04]  /*2510*/  STL [R1+0xa8], RZ ;  /* 0x0000a8ff01007387 */ /* 0x0005e80000100800 */
[----:B------:R2:W-:Y:S04]  /*2520*/  STL [R1+0xa4], RZ ;  /* 0x0000a4ff01007387 */ /* 0x0005e80000100800 */
[----:B------:R2:W-:Y:S04]  /*2530*/  STL [R1+0xa0], RZ ;  /* 0x0000a0ff01007387 */ /* 0x0005e80000100800 */
[----:B------:R2:W-:Y:S01]  /*2540*/  STL [R1+0x9c], RZ ;  /* 0x00009cff01007387 */ /* 0x0005e20000100800 */
[----:B0-----:R-:W-:Y:S01]  /*2550*/  R2UR UR10, R0 ;  /* 0x00000000000a72ca */ /* 0x001fe200000e0000 */
[----:B------:R-:W-:-:S02]  /*2560*/  IMAD.MOV.U32 R0, RZ, RZ, RZ ;  /* 0x000000ffff007224 */ /* 0x000fc400078e00ff */
[----:B------:R2:W-:Y:S04]  /*2570*/  STL [R1+0x98], RZ ;  /* 0x000098ff01007387 */ /* 0x0005e80000100800 */
[----:B------:R2:W-:Y:S04]  /*2580*/  STL [R1+0x94], RZ ;  /* 0x000094ff01007387 */ /* 0x0005e80000100800 */
[----:B------:R2:W-:Y:S02]  /*2590*/  STL [R1+0x90], RZ ;  /* 0x000090ff01007387 */ /* 0x0005e40000100800 */
[----:B------:R-:W-:-:S02]  /*25a0*/  ULEA.HI UR9, UR10, UR10, URZ, 0x1 ;  /* 0x0000000a0a097291 */ /* 0x000fc4000f8f083f */
[----:B------:R2:W-:Y:S02]  /*25b0*/  STL [R1+0x8c], RZ ;  /* 0x00008cff01007387 */ /* 0x0005e40000100800 */
[----:B------:R-:W-:Y:S02]  /*25c0*/  ULOP3.LUT UR14, UR9, 0x1ffffe, URZ, 0xc0, !UPT ;  /* 0x001ffffe090e7892 */ /* 0x000fe4000f8ec03f */
[----:B------:R2:W-:Y:S01]  /*25d0*/  STL [R1+0x88], RZ ;  /* 0x000088ff01007387 */ /* 0x0005e20000100800 */
[----:B-1----:R-:W-:Y:S02]  /*25e0*/  ULEA UR9, UR16, UR15, 0x18 ;  /* 0x0000000f10097291 */ /* 0x002fe4000f8ec03f */
[----:B------:R-:W-:Y:S01]  /*25f0*/  UIADD3 UR14, UR10, -UR14, URZ ;  /* 0x8000000e0a0e7290 */ /* 0x000fe2000fffe03f */
[----:B------:R2:W-:Y:S03]  /*2600*/  STL [R1+0x84], RZ ;  /* 0x000084ff01007387 */ /* 0x0005e60000100800 */
[----:B------:R-:W-:Y:S01]  /*2610*/  ULEA UR14, UR14, UR9, 0xb ;  /* 0x000000090e0e7291 */ /* 0x000fe2000f8e583f */
[----:B------:R2:W-:Y:S03]  /*2620*/  STL [R1+0x80], RZ ;  /* 0x000080ff01007387 */ /* 0x0005e60000100800 */
[----:B------:R-:W-:Y:S01]  /*2630*/  UIADD3 UR14, UR14, 0x200, URZ ;  /* 0x000002000e0e7890 */ /* 0x000fe2000fffe03f */
[----:B------:R2:W-:Y:S03]  /*2640*/  STL [R1+0x40], RZ ;  /* 0x000040ff01007387 */ /* 0x0005e60000100800 */
[----:B------:R-:W-:Y:S01]  /*2650*/  USHF.R.U32.HI UR10, URZ, 0x4, UR14 ;  /* 0x000000043f0a7899 */ /* 0x000fe2000801160e */
[----:B------:R2:W-:Y:S03]  /*2660*/  STL [R1+0x44], RZ ;  /* 0x000044ff01007387 */ /* 0x0005e60000100800 */
[----:B------:R-:W-:Y:S01]  /*2670*/  ULOP3.LUT UR10, UR10, 0x3fff, URZ, 0xc0, !UPT ;  /* 0x00003fff0a0a7892 */ /* 0x000fe2000f8ec03f */
[----:B------:R2:W-:Y:S04]  /*2680*/  STL [R1+0x48], RZ ;  /* 0x000048ff01007387 */ /* 0x0005e80000100800 */
        /* <DEDUP_REMOVED lines=13> */
[----:B------:R2:W-:Y:S04]  /*2760*/  STL [R1], RZ ;  /* 0x000000ff01007387 */ /* 0x0005e80000100800 */
        /* <DEDUP_REMOVED lines=14> */
[----:B------:R2:W-:Y:S01]  /*2850*/  STL [R1+0x3c], RZ ;  /* 0x00003cff01007387 */ /* 0x0005e20000100800 */
[----:B------:R-:W-:Y:S05]  /*2860*/  @!P0 BRA `(.L_x_14) ;  /* 0x00000030004c8947 */ /* 0x000fea0003800000 */
[----:B------:R-:W-:-:S06]  /*2870*/  UISETP.NE.AND UP0, UPT, UR8, 0x3, UPT ;  /* 0x000000030800788c */ /* 0x000fcc000bf05270 */
[----:B------:R-:W-:-:S13]  /*2880*/  PLOP3.LUT P1, PT, PT, PT, UP0, 0x80, 0x0 ;  /* 0x000000000000781c */ /* 0x000fda0003f2f008 */
[----:B------:R-:W-:Y:S05]  /*2890*/  @!P1 BRA `(.L_x_15) ;  /* 0x0000000000049947 */ /* 0x000fea0003800000 */
[----:B------:R-:W-:Y:S01]  /*28a0*/  BPT.TRAP 0x1 ;  /* 0x000000040000795c */ /* 0x000fe20000300000 */
.L_x_15:
[----:B------:R-:W-:Y:S01]  /*28b0*/  ULEA UR12, UR5, UR9, 0x3 ;  /* 0x00000009050c7291 */ /* 0x000fe2000f8e183f */
[----:B------:R-:W-:-:S05]  /*28c0*/  IMAD.U32 R0, RZ, RZ, UR4 ;  /* 0x00000004ff007e24 */ /* 0x000fca000f8e00ff */
[----:B------:R-:W-:-:S04]  /*28d0*/  SHF.L.U32 R0, R0, 0x1f, RZ ;  /* 0x0000001f00007819 */ /* 0x000fc800000006ff */
[----:B------:R0:W1:Y:S01]  /*28e0*/  SYNCS.PHASECHK.TRANS64.TRYWAIT P0, [UR12], R0 ;  /* 0x00000000ff0075a7 */ /* 0x000062000800014c */
[----:B------:R-:W-:Y:S05]  /*28f0*/  @!P1 BRA `(.L_x_16) ;  /* 0x0000000000049947 */ /* 0x000fea0003800000 */
[----:B------:R-:W-:Y:S01]  /*2900*/  BPT.TRAP 0x1 ;  /* 0x000000040000795c */ /* 0x000fe20000300000 */
.L_x_16:
[----:B------:R3:W-:Y:S01]  /*2910*/  STL [R1+0x374], RZ ;  /* 0x000374ff01007387 */ /* 0x0007e20000100800 */
[----:B------:R-:W-:Y:S01]  /*2920*/  UMOV UR6, 0x1 ;  /* 0x0000000100067882 */ /* 0x000fe20000000000 */
[----:B-1----:R-:W-:Y:S05]  /*2930*/  @P0 BRA `(.L_x_17) ;  /* 0x0000000000080947 */ /* 0x002fea0003800000 */
[----:B------:R-:W1:Y:S02]  /*2940*/  SYNCS.PHASECHK.TRANS64.TRYWAIT P0, [UR12], R0 ;  /* 0x00000000ff0075a7 */ /* 0x000e64000800014c */
[----:B-1----:R-:W-:Y:S05]  /*2950*/  @!P0 BRA `(.L_x_18) ;  /* 0x000001c8003c8947 */ /* 0x002fea0003800000 */
.L_x_17:
[----:B------:R-:W-:Y:S01]  /*2960*/  UIADD3 UR12, UR9, 0x19a00, URZ ;  /* 0x00019a00090c7890 */ /* 0x000fe2000fffe03f */
[----:B------:R-:W-:Y:S01]  /*2970*/  WARPGROUP.ARRIVE ;  /* 0x00000000000079c5 */ /* 0x000fe20000000000 */
[----:B------:R-:W-:Y:S01]  /*2980*/  ULOP3.LUT UR16, UR10, 0x10000, URZ, 0xfc, !UPT ;  /* 0x000100000a107892 */ /* 0x000fe2000f8efc3f */
[----:B------:R-:W-:Y:S01]  /*2990*/  STL [R1+0x370], RZ ;  /* 0x000370ff01007387 */ /* 0x000fe20000100800 */
[----:B------:R-:W-:Y:S01]  /*29a0*/  USHF.R.U32.HI UR12, URZ, 0x4, UR12 ;  /* 0x000000043f0c7899 */ /* 0x000fe2000801160c */
[----:B------:R-:W-:Y:S01]  /*29b0*/  CS2R R228, SRZ ;  /* 0x0000000000e47805 */ /* 0x000fe2000001ff00 */
[----:B------:R-:W-:Y:S01]  /*29c0*/  UIMAD UR16, UR5, 0x180, UR16 ;  /* 0x00000180051078a4 */ /* 0x000fe2000f8e0210 */
[----:B------:R-:W-:Y:S01]  /*29d0*/  STL [R1+0x36c], RZ ;  /* 0x00036cff01007387 */ /* 0x000fe20000100800 */
[----:B------:R-:W-:Y:S01]  /*29e0*/  ULOP3.LUT UR12, UR12, 0x3fff, URZ, 0xc0, !UPT ;  /* 0x00003fff0c0c7892 */ /* 0x000fe2000f8ec03f */
[----:B------:R-:W-:Y:S01]  /*29f0*/  CS2R R226, SRZ ;  /* 0x0000000000e27805 */ /* 0x000fe2000001ff00 */
[----:B------:R-:W-:Y:S01]  /*2a00*/  UMOV UR17, 0xc0000010 ;  /* 0xc000001000117882 */ /* 0x000fe20000000000 */
[----:B------:R-:W-:Y:S01]  /*2a10*/  UMOV UR19, 0xc0000010 ;  /* 0xc000001000137882 */ /* 0x000fe20000000000 */
[----:B------:R-:W-:Y:S01]  /*2a20*/  ULOP3.LUT UR12, UR12, 0x10000, URZ, 0xfc, !UPT ;  /* 0x000100000c0c7892 */ /* 0x000fe2000f8efc3f */
[----:B------:R-:W-:Y:S01]  /*2a30*/  STL [R1+0x368], RZ ;  /* 0x000368ff01007387 */ /* 0x000fe20000100800 */
[----:B------:R-:W-:Y:S01]  /*2a40*/  UMOV UR20, UR16 ;  /* 0x0000001000147c82 */ /* 0x000fe20008000000 */
[----:B------:R-:W-:Y:S01]  /*2a50*/  UMOV UR21, UR17 ;  /* 0x0000001100157c82 */ /* 0x000fe20008000000 */
[----:B------:R-:W-:Y:S01]  /*2a60*/  UIMAD UR18, UR5, 0x1c0, UR12 ;  /* 0x000001c0051278a4 */ /* 0x000fe2000f8e020c */
[----:B------:R-:W-:Y:S01]  /*2a70*/  STL [R1+0x364], RZ ;  /* 0x000364ff01007387 */ /* 0x000fe20000100800 */
[----:B------:R-:W-:Y:S01]  /*2a80*/  UMOV UR23, 0xc0000010 ;  /* 0xc000001000177882 */ /* 0x000fe20000000000 */
[----:B------:R-:W-:Y:S01]  /*2a90*/  UMOV UR24, UR16 ;  /* 0x0000001000187c82 */ /* 0x000fe20008000000 */
[----:B------:R-:W-:Y:S01]  /*2aa0*/  UIADD3 UR22, UR18, 0x40, URZ ;  /* 0x0000004012167890 */ /* 0x000fe2000fffe03f */
[----:B------:R-:W-:Y:S01]  /*2ab0*/  STL [R1+0x360], RZ ;  /* 0x000360ff01007387 */ /* 0x000fe20000100800 */
[----:B------:R-:W-:Y:S01]  /*2ac0*/  UIADD3 UR26, UR18, 0x80, URZ ;  /* 0x00000080121a7890 */ /* 0x000fe2000fffe03f */
[----:B------:R-:W-:Y:S01]  /*2ad0*/  CS2R R224, SRZ ;  /* 0x0000000000e07805 */ /* 0x000fe2000001ff00 */
[----:B------:R-:W-:Y:S01]  /*2ae0*/  UMOV UR25, UR17 ;  /* 0x0000001100197c82 */ /* 0x000fe20008000000 */
[----:B------:R-:W-:Y:S01]  /*2af0*/  QGMMA.64x32x32.F32.E4M3.E4M3 R24, gdesc[UR16], RZ, !UPT, gsb0 ;  /* 0x00600000101879f3 */ /* 0x000fe2000c0008ff */
[----:B------:R-:W-:Y:S01]  /*2b00*/  UMOV UR27, 0xc0000010 ;  /* 0xc0000010001b7882 */ /* 0x000fe20000000000 */
[----:B------:R-:W-:Y:S01]  /*2b10*/  UIADD3 UR14, UR18, 0xc0, URZ ;  /* 0x000000c0120e7890 */ /* 0x000fe2000fffe03f */
[----:B------:R-:W-:Y:S01]  /*2b20*/  STL [R1+0x35c], RZ ;  /* 0x00035cff01007387 */ /* 0x000fe20000100800 */
[----:B------:R-:W-:Y:S01]  /*2b30*/  UMOV UR12, UR16 ;  /* 0x00000010000c7c82 */ /* 0x000fe20008000000 */
[----:B------:R-:W-:Y:S01]  /*2b40*/  UMOV UR13, UR17 ;  /* 0x00000011000d7c82 */ /* 0x000fe20008000000 */
[----:B------:R-:W-:Y:S01]  /*2b50*/  UMOV UR15, 0xc0000010 ;  /* 0xc0000010000f7882 */ /* 0x000fe20000000000 */
[----:B------:R-:W-:Y:S01]  /*2b60*/  UIADD3 UR34, UR18, 0x100, URZ ;  /* 0x0000010012227890 */ /* 0x000fe2000fffe03f */
[----:B------:R-:W-:Y:S01]  /*2b70*/  STL [R1+0x358], RZ ;  /* 0x000358ff01007387 */ /* 0x000fe20000100800 */
[----:B------:R-:W-:Y:S01]  /*2b80*/  UMOV UR32, UR16 ;  /* 0x0000001000207c82 */ /* 0x000fe20008000000 */
[----:B------:R-:W-:Y:S01]  /*2b90*/  UMOV UR33, UR17 ;  /* 0x0000001100217c82 */ /* 0x000fe20008000000 */
[----:B------:R-:W-:Y:S01]  /*2ba0*/  UMOV UR35, 0xc0000010 ;  /* 0xc000001000237882 */ /* 0x000fe20000000000 */
[----:B------:R-:W-:Y:S01]  /*2bb0*/  STL [R1+0x354], RZ ;  /* 0x000354ff01007387 */ /* 0x000fe20000100800 */
[----:B------:R-:W-:Y:S01]  /*2bc0*/  UIADD3 UR30, UR18, 0x140, URZ ;  /* 0x00000140121e7890 */ /* 0x000fe2000fffe03f */
[----:B------:R-:W-:Y:S01]  /*2bd0*/  CS2R R222, SRZ ;  /* 0x0000000000de7805 */ /* 0x000fe2000001ff00 */
[----:B------:R-:W-:Y:S01]  /*2be0*/  UMOV UR28, UR16 ;  /* 0x00000010001c7c82 */ /* 0x000fe20008000000 */
[----:B------:R-:W-:Y:S01]  /*2bf0*/  STL [R1+0x350], RZ ;  /* 0x000350ff01007387 */ /* 0x000fe20000100800 */
        /* <DEDUP_REMOVED lines=8> */
[----:B------:R-:W-:-:S02]  /*2c80*/  CS2R R220, SRZ ;  /* 0x0000000000dc7805 */ /* 0x000fc4000001ff00 */
[----:B------:R-:W-:Y:S02]  /*2c90*/  CS2R R218, SRZ ;  /* 0x0000000000da7805 */ /* 0x000fe4000001ff00 */
[----:B------:R-:W-:Y:S01]  /*2ca0*/  CS2R R216, SRZ ;  /* 0x0000000000d87805 */ /* 0x000fe2000001ff00 */
[----:B------:R-:W-:Y:S01]  /*2cb0*/  STL [R1+0x344], RZ ;  /* 0x000344ff01007387 */ /* 0x000fe20000100800 */
[----:B------:R-:W-:Y:S01]  /*2cc0*/  CS2R R6, SRZ ;  /* 0x0000000000067805 */ /* 0x000fe2000001ff00 */
[----:B01----:R-:W-:Y:S02]  /*2cd0*/  IMAD.MOV.U32 R0, RZ, RZ, RZ ;  /* 0x000000ffff007224 */ /* 0x003fe400078e00ff */
[----:B------:R-:W-:Y:S01]  /*2ce0*/  STL [R1+0x340], RZ ;  /* 0x000340ff01007387 */ /* 0x000fe20000100800 */
[----:B------:R-:W-:-:S03]  /*2cf0*/  IMAD.MOV.U32 R2, RZ, RZ, RZ ;  /* 0x000000ffff027224 */ /* 0x000fc600078e00ff */
[----:B------:R-:W-:Y:S04]  /*2d00*/  STL [R1+0x33c], RZ ;  /* 0x00033cff01007387 */ /* 0x000fe80000100800 */
[----:B------:R-:W-:Y:S04]  /*2d10*/  STL [R1+0x338], RZ ;  /* 0x000338ff01007387 */ /* 0x000fe80000100800 */
[----:B------:R-:W-:Y:S04]  /*2d20*/  STL [R1+0x334], RZ ;  /* 0x000334ff01007387 */ /* 0x000fe80000100800 */
[----:B------:R-:W-:Y:S04]  /*2d30*/  STL [R1+0x330], RZ ;  /* 0x000330ff01007387 */ /* 0x000fe80000100800 */
[----:B------:R-:W-:Y:S04]  /*2d40*/  STL [R1+0x32c], RZ ;  /* 0x00032cff01007387 */ /* 0x000fe80000100800 */
[----:B------:R-:W-:Y:S01]  /*2d50*/  STL [R1+0x328], RZ ;  /* 0x000328ff01007387 */ /* 0x000fe20000100800 */
[----:B------:R-:W-:-:S02]  /*2d60*/  WARPGROUP.DEPBAR.LE gsb0, 0x0 ;  /* 0x00008000000079c5 */ /* 0x000fc40000010000 */
[----:B------:R-:W-:Y:S01]  /*2d70*/  WARPGROUP.ARRIVE ;  /* 0x00000000000079c5 */ /* 0x000fe20000000000 */
[----:B------:R-:W-:Y:S04]  /*2d80*/  STL [R1+0x324], RZ ;  /* 0x000324ff01007387 */ /* 0x000fe80000100800 */
[----:B------:R-:W-:Y:S01]  /*2d90*/  STL [R1+0x320], RZ ;  /* 0x000320ff01007387 */ /* 0x000fe20000100800 */
[----:B------:R-:W-:Y:S03]  /*2da0*/  QGMMA.64x32x32.F32.E4M3.E4M3 R200, gdesc[UR20], RZ, !UPT, gsb0 ;  /* 0x0060000014c879f3 */ /* 0x000fe6000c0008ff */
        /* <DEDUP_REMOVED lines=39> */
[----:B------:R-:W-:Y:S01]  /*3020*/  QGMMA.64x32x32.F32.E4M3.E4M3 R136, gdesc[UR12], RZ, !UPT, gsb0 ;  /* 0x006000000c8879f3 */ /* 0x000fe2000c0008ff */
[----:B------:R-:W-:Y:S02]  /*3030*/  UIADD3 UR12, UR16, 0x100, URZ ;  /* 0x00000100100c7890 */ /* 0x000fe4000fffe03f */
[----:B------:R-:W-:Y:S01]  /*3040*/  STL [R1+0x294], RZ ;  /* 0x000294ff01007387 */ /* 0x000fe20000100800 */
[----:B------:R-:W-:-:S02]  /*3050*/  ULDC UR13, c[0x0][0x50c] ;  /* 0x00014300000d7ab9 */ /* 0x000fc40000000800 */
[----:B------:R-:W-:Y:S01]  /*3060*/  UISETP.NE.AND UP0, UPT, UR13, 0x1, UPT ;  /* 0x000000010d00788c */ /* 0x000fe2000bf05270 */
        /* <DEDUP_REMOVED lines=59> */
[----:B------:R-:W-:Y:S01]  /*3420*/  UMOV UR36, UR12 ;  /* 0x0000000c00247c82 */ /* 0x000fe20008000000 */
[----:B------:R-:W-:Y:S01]  /*3430*/  UMOV UR37, 0xc0000010 ;  /* 0xc000001000257882 */ /* 0x000fe20000000000 */
[----:B------:R-:W-:Y:S01]  /*3440*/  STL [R1+0x1c8], RZ ;  /* 0x0001c8ff01007387 */ /* 0x000fe20000100800 */
[----:B------:R-:W-:Y:S01]  /*3450*/  UMOV UR28, UR36 ;  /* 0x00000024001c7c82 */ /* 0x000fe20008000000 */
[----:B------:R-:W-:Y:S01]  /*3460*/  UMOV UR29, UR37 ;  /* 0x00000025001d7c82 */ /* 0x000fe20008000000 */
[----:B------:R-:W-:Y:S01]  /*3470*/  UMOV UR32, UR36 ;  /* 0x0000002400207c82 */ /* 0x000fe20008000000 */
        /* <DEDUP_REMOVED lines=23> */
[----:B------:R-:W-:-:S03]  /*35f0*/  WARPGROUP.DEPBAR.LE gsb0, 0x0 ;  /* 0x00008000000079c5 */ /* 0x000fc60000010000 */
        /* <DEDUP_REMOVED lines=68> */
[----:B------:R-:W-:Y:S04]  /*3a40*/  STL.64 [R1+0x40], R24 ;  /* 0x0000401801007387 */ /* 0x000fe80000100a00 */
[----:B------:R-:W-:Y:S04]  /*3a50*/  STL.64 [R1+0x48], R26 ;  /* 0x0000481a01007387 */ /* 0x000fe80000100a00 */
[----:B------:R-:W-:Y:S04]  /*3a60*/  STL.64 [R1+0x50], R28 ;  /* 0x0000501c01007387 */ /* 0x000fe80000100a00 */
[----:B------:R-:W-:Y:S04]  /*3a70*/  STL.64 [R1+0x58], R30 ;  /* 0x0000581e01007387 */ /* 0x000fe80000100a00 */
[----:B------:R-:W-:Y:S04]  /*3a80*/  STL.64 [R1+0x60], R32 ;  /* 0x0000602001007387 */ /* 0x000fe80000100a00 */
[----:B------:R-:W-:Y:S04]  /*3a90*/  STL.64 [R1+0x68], R34 ;  /* 0x0000682201007387 */ /* 0x000fe80000100a00 */
[----:B------:R-:W-:Y:S04]  /*3aa0*/  STL.64 [R1+0x70], R36 ;  /* 0x0000702401007387 */ /* 0x000fe80000100a00 */
[----:B------:R0:W-:Y:S02]  /*3ab0*/  STL.64 [R1+0x78], R38 ;  /* 0x0000782601007387 */ /* 0x0001e40000100a00 */
[----:B0-----:R-:W-:-:S06]  /*3ac0*/  WARPGROUP.ARRIVE ;  /* 0x00000000000079c5 */ /* 0x001fcc0000000000 */
[----:B------:R-:W-:Y:S03]  /*3ad0*/  QGMMA.64x32x32.F32.E4M3.E4M3 R24, gdesc[UR36], RZ, !UPT, gsb0 ;  /* 0x00600000241879f3 */ /* 0x000fe6000c0008ff */
[----:B------:R-:W-:Y:S02]  /*3ae0*/  WARPGROUP.DEPBAR.LE gsb0, 0x0 ;  /* 0x00008000000079c5 */ /* 0x000fe40000010000 */
[----:B------:R-:W-:-:S06]  /*3af0*/  WARPGROUP.ARRIVE ;  /* 0x00000000000079c5 */ /* 0x000fcc0000000000 */
[----:B------:R-:W-:Y:S03]  /*3b00*/  QGMMA.64x32x32.F32.E4M3.E4M3 R56, gdesc[UR28], RZ, !UPT, gsb0 ;  /* 0x006000001c3879f3 */ /* 0x000fe6000c0008ff */
[----:B------:R-:W-:Y:S02]  /*3b10*/  WARPGROUP.DEPBAR.LE gsb0, 0x0 ;  /* 0x00008000000079c5 */ /* 0x000fe40000010000 */
[----:B------:R-:W-:-:S06]  /*3b20*/  WARPGROUP.ARRIVE ;  /* 0x00000000000079c5 */ /* 0x000fcc0000000000 */
[----:B------:R-:W-:Y:S03]  /*3b30*/  QGMMA.64x32x32.F32.E4M3.E4M3 R88, gdesc[UR32], RZ, !UPT, gsb0 ;  /* 0x00600000205879f3 */ /* 0x000fe6000c0008ff */
[----:B------:R-:W-:Y:S02]  /*3b40*/  WARPGROUP.DEPBAR.LE gsb0, 0x0 ;  /* 0x00008000000079c5 */ /* 0x000fe40000010000 */
[----:B------:R-:W-:-:S06]  /*3b50*/  WARPGROUP.ARRIVE ;  /* 0x00000000000079c5 */ /* 0x000fcc0000000000 */
[----:B------:R-:W-:Y:S01]  /*3b60*/  QGMMA.64x32x32.F32.E4M3.E4M3 R120, gdesc[UR12], RZ, !UPT, gsb0 ;  /* 0x006000000c7879f3 */ /* 0x000fe2000c0008ff */
[----:B------:R-:W-:-:S06]  /*3b70*/  USEL UR12, URZ, 0x1, UP0 ;  /* 0x000000013f0c7887 */ /* 0x000fcc0008000000 */
[----:B------:R-:W-:Y:S01]  /*3b80*/  ISETP.NE.AND P0, PT, RZ, UR12, PT ;  /* 0x0000000cff007c0c */ /* 0x000fe2000bf05270 */
        /* <DEDUP_REMOVED lines=10> */
[----:B------:R0:W-:Y:S01]  /*3c30*/  STL.64 [R1], R8 ;  /* 0x0000000801007387 */ /* 0x0001e20000100a00 */
[----:B------:R-:W-:Y:S02]  /*3c40*/  IMAD.MOV.U32 R5, RZ, RZ, R21 ;  /* 0x000000ffff057224 */ /* 0x000fe400078e0015 */
[----:B------:R-:W-:Y:S01]  /*3c50*/  IMAD.MOV.U32 R4, RZ, RZ, R22 ;  /* 0x000000ffff047224 */ /* 0x000fe200078e0016 */
[----:B------:R1:W-:Y:S01]  /*3c60*/  STL.64 [R1+0x8], R10 ;  /* 0x0000080a01007387 */ /* 0x0003e20000100a00 */
[----:B------:R-:W-:-:S03]  /*3c70*/  IMAD.MOV.U32 R3, RZ, RZ, R23 ;  /* 0x000000ffff037224 */ /* 0x000fc600078e0017 */
[----:B------:R4:W-:Y:S04]  /*3c80*/  STL.64 [R1+0x10], R12 ;  /* 0x0000100c01007387 */ /* 0x0009e80000100a00 */
[----:B------:R5:W-:Y:S01]  /*3c90*/  STL.64 [R1+0x18], R14 ;  /* 0x0000180e01007387 */ /* 0x000be20000100a00 */
[----:B0-----:R-:W-:-:S03]  /*3ca0*/  CS2R R8, SRZ ;  /* 0x0000000000087805 */ /* 0x001fc6000001ff00 */
[----:B------:R0:W-:Y:S01]  /*3cb0*/  STL.64 [R1+0x20], R16 ;  /* 0x0000201001007387 */ /* 0x0001e20000100a00 */
[----:B-1----:R-:W-:-:S03]  /*3cc0*/  CS2R R10, SRZ ;  /* 0x00000000000a7805 */ /* 0x002fc6000001ff00 */
[----:B------:R1:W-:Y:S01]  /*3cd0*/  STL.64 [R1+0x28], R18 ;  /* 0x0000281201007387 */ /* 0x0003e20000100a00 */
[----:B----4-:R-:W-:-:S03]  /*3ce0*/  CS2R R12, SRZ ;  /* 0x00000000000c7805 */ /* 0x010fc6000001ff00 */
[----:B------:R4:W-:Y:S01]  /*3cf0*/  STL.64 [R1+0x30], R20 ;  /* 0x0000301401007387 */ /* 0x0009e20000100a00 */
[----:B-----5:R-:W-:-:S03]  /*3d00*/  CS2R R14, SRZ ;  /* 0x00000000000e7805 */ /* 0x020fc6000001ff00 */
[----:B------:R5:W-:Y:S01]  /*3d10*/  STL.64 [R1+0x38], R22 ;  /* 0x0000381601007387 */ /* 0x000be20000100a00 */
[----:B0-----:R-:W-:Y:S02]  /*3d20*/  CS2R R16, SRZ ;  /* 0x0000000000107805 */ /* 0x001fe4000001ff00 */
[----:B-1----:R-:W-:Y:S02]  /*3d30*/  CS2R R18, SRZ ;  /* 0x0000000000127805 */ /* 0x002fe4000001ff00 */
[----:B----4-:R-:W-:Y:S02]  /*3d40*/  CS2R R20, SRZ ;  /* 0x0000000000147805 */ /* 0x010fe4000001ff00 */
[----:B-----5:R-:W-:Y:S01]  /*3d50*/  CS2R R22, SRZ ;  /* 0x0000000000167805 */ /* 0x020fe2000001ff00 */
[----:B------:R-:W-:Y:S06]  /*3d60*/  @!P0 BRA `(.L_x_19) ;  /* 0x0000001800f08947 */ /* 0x000fec0003800000 */
[----:B------:R-:W-:Y:S01]  /*3d70*/  FADD R227, RZ, R3 ;  /* 0x00000003ffe37221 */ /* 0x000fe20000000000 */
[----:B------:R-:W-:-:S01]  /*3d80*/  FADD R3, RZ, R202 ;  /* 0x000000caff037221 */ /* 0x000fc20000000000 */
[----:B------:R-:W-:Y:S01]  /*3d90*/  FADD R225, RZ, R5 ;  /* 0x00000005ffe17221 */ /* 0x000fe20000000000 */
[----:B------:R-:W4:Y:S01]  /*3da0*/  LDL R0, [R1+0x44] ;  /* 0x0000440001007983 */ /* 0x000f220000100800 */
[----:B------:R-:W-:-:S01]  /*3db0*/  FADD R226, RZ, R4 ;  /* 0x00000004ffe27221 */ /* 0x000fc20000000000 */
[----:B------:R-:W-:Y:S01]  /*3dc0*/  FADD R5, RZ, R203 ;  /* 0x000000cbff057221 */ /* 0x000fe20000000000 */
[----:B------:R-:W-:-:S01]  /*3dd0*/  FADD R4, RZ, R204 ;  /* 0x000000ccff047221 */ /* 0x000fc20000000000 */
[----:B------:R-:W5:Y:S04]  /*3de0*/  LDL R6, [R1+0x48] ;  /* 0x0000480001067983 */ /* 0x000f680000100800 */
[----:B------:R-:W2:Y:S04]  /*3df0*/  LDL R7, [R1+0x4c] ;  /* 0x00004c0001077983 */ /* 0x000ea80000100800 */
[----:B------:R-:W3:Y:S04]  /*3e00*/  LDL R8, [R1+0x50] ;  /* 0x0000500001087983 */ /* 0x000ee80000100800 */
        /* <DEDUP_REMOVED lines=11> */
[----:B------:R-:W3:Y:S04]  /*3ec0*/  LDL R20, [R1] ;  /* 0x0000000001147983 */ /* 0x000ee80000100800 */
        /* <DEDUP_REMOVED lines=12> */
[----:B------:R-:W3:Y:S01]  /*3f90*/  LDL R2, [R1+0x40] ;  /* 0x0000400001027983 */ /* 0x000ee20000100800 */
[----:B------:R-:W-:-:S01]  /*3fa0*/  FADD R228, RZ, R200 ;  /* 0x000000c8ffe47221 */ /* 0x000fc20000000000 */
[----:B------:R-:W-:Y:S01]  /*3fb0*/  FADD R229, RZ, R201 ;  /* 0x000000c9ffe57221 */ /* 0x000fe20000000000 */
[----:B------:R-:W-:Y:S01]  /*3fc0*/  UMOV UR6, URZ ;  /* 0x0000003f00067c82 */ /* 0x000fe20008000000 */
[----:B------:R0:W-:Y:S04]  /*3fd0*/  STL [R1+0x80], R3 ;  /* 0x0000800301007387 */ /* 0x0001e80000100800 */
[----:B------:R1:W-:Y:S04]  /*3fe0*/  STL [R1+0x84], R5 ;  /* 0x0000840501007387 */ /* 0x0003e80000100800 */
[----:B------:R1:W-:Y:S01]  /*3ff0*/  STL [R1+0x88], R4 ;  /* 0x0000880401007387 */ /* 0x0003e20000100800 */
[----:B0-----:R-:W-:-:S01]  /*4000*/  FADD R3, RZ, R205 ;  /* 0x000000cdff037221 */ /* 0x001fc20000000000 */
[----:B-1----:R-:W-:-:S04]  /*4010*/  FADD R5, RZ, R206 ;  /* 0x000000ceff057221 */ /* 0x002fc80000000000 */
[----:B------:R0:W-:Y:S01]  /*4020*/  STL [R1+0x8c], R3 ;  /* 0x00008c0301007387 */ /* 0x0001e20000100800 */
[----:B------:R-:W-:-:S03]  /*4030*/  FADD R4, RZ, R207 ;  /* 0x000000cfff047221 */ /* 0x000fc60000000000 */
        /* <DEDUP_REMOVED lines=59> */
[----:B----4-:R-:W-:-:S03]  /*43f0*/  FADD R4, RZ, R173 ;  /* 0x000000adff047221 */ /* 0x010fc60000000000 */
[----:B------:R1:W-:Y:S04]  /*4400*/  STL [R1+0x108], R5 ;  /* 0x0001080501007387 */ /* 0x0003e80000100800 */
[----:B------:R4:W-:Y:S01]  /*4410*/  STL [R1+0x10c], R4 ;  /* 0x00010c0401007387 */ /* 0x0009e20000100800 */
[----:B0-----:R-:W-:-:S01]  /*4420*/  FADD R3, RZ, R174 ;  /* 0x000000aeff037221 */ /* 0x001fc20000000000 */
[----:B-1----:R-:W-:-:S04]  /*4430*/  FADD R5, RZ, R175 ;  /* 0x000000afff057221 */ /* 0x002fc80000000000 */
[----:B------:R0:W-:Y:S01]  /*4440*/  STL [R1+0x110], R3 ;  /* 0x0001100301007387 */ /* 0x0001e20000100800 */
[----:B----4-:R-:W-:-:S03]  /*4450*/  FADD R4, RZ, R176 ;  /* 0x000000b0ff047221 */ /* 0x010fc60000000000 */
[----:B------:R1:W-:Y:S01]  /*4460*/  STL [R1+0x114], R5 ;  /* 0x0001140501007387 */ /* 0x0003e20000100800 */
[----:B------:R-:W-:-:S03]  /*4470*/  FADD R0, RZ, R0 ;  /* 0x00000000ff007221 */ /* 0x000fc60000000000 */
[----:B------:R4:W-:Y:S01]  /*4480*/  STL [R1+0x118], R4 ;  /* 0x0001180401007387 */ /* 0x0009e20000100800 */
[----:B-----5:R-:W-:-:S01]  /*4490*/  FADD R6, RZ, R6 ;  /* 0x00000006ff067221 */ /* 0x020fc20000000000 */
[----:B0-----:R-:W-:Y:S01]  /*44a0*/  FADD R3, RZ, R177 ;  /* 0x000000b1ff037221 */ /* 0x001fe20000000000 */
[----:B--2---:R-:W-:-:S01]  /*44b0*/  FADD R7, RZ, R7 ;  /* 0x00000007ff077221 */ /* 0x004fc20000000000 */
[----:B-1----:R-:W-:-:S03]  /*44c0*/  FADD R5, RZ, R178 ;  /* 0x000000b2ff057221 */ /* 0x002fc60000000000 */
[----:B------:R0:W-:Y:S01]  /*44d0*/  STL [R1+0x11c], R3 ;  /* 0x00011c0301007387 */ /* 0x0001e20000100800 */
[----:B---3--:R-:W-:-:S01]  /*44e0*/  FADD R8, RZ, R8 ;  /* 0x00000008ff087221 */ /* 0x008fc20000000000 */
[----:B----4-:R-:W-:Y:S02]  /*44f0*/  FADD R4, RZ, R179 ;  /* 0x000000b3ff047221 */ /* 0x010fe40000000000 */
[----:B------:R1:W-:Y:S01]  /*4500*/  STL [R1+0x120], R5 ;  /* 0x0001200501007387 */ /* 0x0003e20000100800 */
[----:B------:R-:W-:-:S03]  /*4510*/  FADD R9, RZ, R9 ;  /* 0x00000009ff097221 */ /* 0x000fc60000000000 */
[----:B------:R2:W-:Y:S01]  /*4520*/  STL [R1+0x124], R4 ;  /* 0x0001240401007387 */ /* 0x0005e20000100800 */
[----:B------:R-:W-:-:S01]  /*4530*/  FADD R10, RZ, R10 ;  /* 0x0000000aff0a7221 */ /* 0x000fc20000000000 */
[----:B0-----:R-:W-:Y:S01]  /*4540*/  FADD R3, RZ, R180 ;  /* 0x000000b4ff037221 */ /* 0x001fe20000000000 */
[----:B------:R-:W-:-:S01]  /*4550*/  FADD R11, RZ, R11 ;  /* 0x0000000bff0b7221 */ /* 0x000fc20000000000 */
[----:B-1----:R-:W-:-:S03]  /*4560*/  FADD R5, RZ, R181 ;  /* 0x000000b5ff057221 */ /* 0x002fc60000000000 */
[----:B------:R0:W-:Y:S01]  /*4570*/  STL [R1+0x128], R3 ;  /* 0x0001280301007387 */ /* 0x0001e20000100800 */
[----:B------:R-:W-:-:S01]  /*4580*/  FADD R12, RZ, R12 ;  /* 0x0000000cff0c7221 */ /* 0x000fc20000000000 */
[----:B--2---:R-:W-:Y:S02]  /*4590*/  FADD R4, RZ, R182 ;  /* 0x000000b6ff047221 */ /* 0x004fe40000000000 */
[----:B------:R1:W-:Y:S01]  /*45a0*/  STL [R1+0x12c], R5 ;  /* 0x00012c0501007387 */ /* 0x0003e20000100800 */
[----:B------:R-:W-:-:S03]  /*45b0*/  FADD R13, RZ, R13 ;  /* 0x0000000dff0d7221 */ /* 0x000fc60000000000 */
[----:B------:R2:W-:Y:S01]  /*45c0*/  STL [R1+0x130], R4 ;  /* 0x0001300401007387 */ /* 0x0005e20000100800 */
[----:B0-----:R-:W-:-:S01]  /*45d0*/  FADD R3, RZ, R183 ;  /* 0x000000b7ff037221 */ /* 0x001fc20000000000 */
[----:B------:R-:W-:Y:S01]  /*45e0*/  FADD R14, RZ, R14 ;  /* 0x0000000eff0e7221 */ /* 0x000fe20000000000 */
[----:B-1----:R-:W-:-:S03]  /*45f0*/  FADD R5, RZ, R152 ;  /* 0x00000098ff057221 */ /* 0x002fc60000000000 */
[----:B------:R0:W-:Y:S01]  /*4600*/  STL [R1+0x134], R3 ;  /* 0x0001340301007387 */ /* 0x0001e20000100800 */
[----:B------:R-:W-:-:S01]  /*4610*/  FADD R15, RZ, R15 ;  /* 0x0000000fff0f7221 */ /* 0x000fc20000000000 */
[----:B--2---:R-:W-:Y:S02]  /*4620*/  FADD R4, RZ, R153 ;  /* 0x00000099ff047221 */ /* 0x004fe40000000000 */
[----:B------:R1:W-:Y:S01]  /*4630*/  STL [R1+0x138], R5 ;  /* 0x0001380501007387 */ /* 0x0003e20000100800 */
[----:B------:R-:W-:-:S01]  /*4640*/  FADD R16, RZ, R16 ;  /* 0x00000010ff107221 */ /* 0x000fc20000000000 */
[----:B------:R-:W-:Y:S02]  /*4650*/  FADD R17, RZ, R17 ;  /* 0x00000011ff117221 */ /* 0x000fe40000000000 */
        /* <DEDUP_REMOVED lines=44> */
[----:B--2---:R-:W-:-:S03]  /*4920*/  FADD R4, RZ, R136 ;  /* 0x00000088ff047221 */ /* 0x004fc60000000000 */
[----:B------:R1:W-:Y:S04]  /*4930*/  STL [R1+0x174], R5 ;  /* 0x0001740501007387 */ /* 0x0003e80000100800 */
[----:B------:R2:W-:Y:S01]  /*4940*/  STL [R1+0x178], R4 ;  /* 0x0001780401007387 */ /* 0x0005e20000100800 */
[----:B0-----:R-:W-:-:S01]  /*4950*/  FADD R3, RZ, R137 ;  /* 0x00000089ff037221 */ /* 0x001fc20000000000 */
[----:B-1----:R-:W-:-:S04]  /*4960*/  FADD R5, RZ, R138 ;  /* 0x0000008aff057221 */ /* 0x002fc80000000000 */
        /* <DEDUP_REMOVED lines=250> */
[----:B0-----:R-:W-:-:S05]  /*5910*/  FADD R3, RZ, R39 ;  /* 0x00000027ff037221 */ /* 0x001fca0000000000 */
[----:B------:R1:W-:Y:S02]  /*5920*/  STL [R1+0x374], R3 ;  /* 0x0003740301007387 */ /* 0x0003e40000100800 */
.L_x_19:
[----:B------:R-:W-:-:S04]  /*5930*/  UIADD3 UR45, UR5, 0x1, URZ ;  /* 0x00000001052d7890 */ /* 0x000fc8000fffe03f */
[----:B------:R-:W-:-:S04]  /*5940*/  UISETP.NE.AND UP0, UPT, UR45, 0x11, UPT ;  /* 0x000000112d00788c */ /* 0x000fc8000bf05270 */
[----:B------:R-:W-:Y:S02]  /*5950*/  USEL UR13, URZ, 0x1, UP0 ;  /* 0x000000013f0d7887 */ /* 0x000fe40008000000 */
[----:B------:R-:W-:Y:S02]  /*5960*/  USEL UR45, UR45, URZ, UP0 ;  /* 0x0000003f2d2d7287 */ /* 0x000fe40008000000 */
[----:B------:R-:W-:-:S06]  /*5970*/  ULOP3.LUT UR13, UR4, UR13, URZ, 0x3c, !UPT ;  /* 0x0000000d040d7292 */ /* 0x000fcc000f8e3c3f */
[----:B-1----:R-:W-:Y:S01]  /*5980*/  IMAD.U32 R3, RZ, RZ, UR13 ;  /* 0x0000000dff037e24 */ /* 0x002fe2000f8e00ff */
[----:B------:R-:W-:-:S06]  /*5990*/  UMOV UR13, 0x1 ;  /* 0x00000001000d7882 */ /* 0x000fcc0000000000 */
.L_x_14:
[----:B------:R-:W-:-:S04]  /*59a0*/  UISETP.LT.AND UP0, UPT, UR11, 0x1, UPT ;  /* 0x000000010b00788c */ /* 0x000fc8000bf01270 */
[----:B------:R-:W-:-:S04]  /*59b0*/  USEL UR14, UR11, 0x1, UP0 ;  /* 0x000000010b0e7887 */ /* 0x000fc80008000000 */
[----:B------:R-:W-:-:S04]  /*59c0*/  UIADD3 UR14, UR11, -UR14, URZ ;  /* 0x8000000e0b0e7290 */ /* 0x000fc8000fffe03f */
[----:B------:R-:W-:-:S06]  /*59d0*/  UISETP.GE.AND UP0, UPT, UR14, 0x1, UPT ;  /* 0x000000010e00788c */ /* 0x000fcc000bf06270 */
[----:B------:R-:W-:-:S13]  /*59e0*/  PLOP3.LUT P0, PT, PT, PT, UP0, 0x80, 0x0 ;  /* 0x000000000000781c */ /* 0x000fda0003f0f008 */
[----:B------:R-:W-:Y:S05]  /*59f0*/  @!P0 BRA `(.L_x_20) ;  /* 0x0000003800308947 */ /* 0x000fea0003800000 */
[----:B------:R-:W-:Y:S01]  /*5a00*/  IMAD.U32 R4, RZ, RZ, UR14 ;  /* 0x0000000eff047e24 */ /* 0x000fe2000f8e00ff */
[----:B------:R-:W-:Y:S01]  /*5a10*/  UMOV UR44, UR5 ;  /* 0x00000005002c7c82 */ /* 0x000fe20008000000 */
[----:B------:R-:W-:-:S05]  /*5a20*/  ULDC UR43, c[0x0][0x50c] ;  /* 0x00014300002b7ab9 */ /* 0x000fca0000000800 */
.L_x_28:
[----:B------:R-:W-:-:S06]  /*5a30*/  UISETP.NE.AND UP0, UPT, UR8, 0x3, UPT ;  /* 0x000000030800788c */ /* 0x000fcc000bf05270 */
[----:B------:R-:W-:-:S13]  /*5a40*/  PLOP3.LUT P1, PT, PT, PT, UP0, 0x80, 0x0 ;  /* 0x000000000000781c */ /* 0x000fda0003f2f008 */
[----:B0-----:R-:W-:Y:S05]  /*5a50*/  @!P1 BRA `(.L_x_21) ;  /* 0x0000000000049947 */ /* 0x001fea0003800000 */
[----:B------:R-:W-:Y:S01]  /*5a60*/  BPT.TRAP 0x1 ;  /* 0x000000040000795c */ /* 0x000fe20000300000 */
.L_x_21:
[----:B------:R-:W0:Y:S01]  /*5a70*/  S2UR UR14, SR_CgaCtaId ;  /* 0x00000000000e79c3 */ /* 0x000e220000008800 */
[----:B------:R-:W-:Y:S01]  /*5a80*/  UMOV UR9, 0x400 ;  /* 0x0000040000097882 */ /* 0x000fe20000000000 */
[----:B------:R-:W-:Y:S01]  /*5a90*/  SHF.L.U32 R5, R3, 0x1f, RZ ;  /* 0x0000001f03057819 */ /* 0x000fe200000006ff */
[----:B0-----:R-:W-:-:S04]  /*5aa0*/  ULEA UR9, UR14, UR9, 0x18 ;  /* 0x000000090e097291 */ /* 0x001fc8000f8ec03f */
[----:B------:R-:W-:-:S09]  /*5ab0*/  ULEA UR14, UR45, UR9, 0x3 ;  /* 0x000000092d0e7291 */ /* 0x000fd2000f8e183f */
[----:B------:R0:W1:Y:S01]  /*5ac0*/  SYNCS.PHASECHK.TRANS64.TRYWAIT P0, [UR14], R5 ;  /* 0x00000005ff0075a7 */ /* 0x000062000800014e */
[----:B------:R-:W-:Y:S05]  /*5ad0*/  @!P1 BRA `(.L_x_22) ;  /* 0x0000000000049947 */ /* 0x000fea0003800000 */
[----:B------:R-:W-:Y:S01]  /*5ae0*/  BPT.TRAP 0x1 ;  /* 0x000000040000795c */ /* 0x000fe20000300000 */
.L_x_22:
[----:B-1----:R-:W-:Y:S05]  /*5af0*/  @P0 BRA `(.L_x_23) ;  /* 0x0000000000080947 */ /* 0x002fea0003800000 */
[----:B------:R-:W1:Y:S02]  /*5b00*/  SYNCS.PHASECHK.TRANS64.TRYWAIT P0, [UR14], R5 ;  /* 0x00000005ff0075a7 */ /* 0x000e64000800014e */
[----:B-1----:R-:W-:Y:S05]  /*5b10*/  @!P0 BRA `(.L_x_24) ;  /* 0x0000019400e48947 */ /* 0x002fea0003800000 */
.L_x_23:
[----:B------:R-:W-:Y:S04]  /*5b20*/  STL.64 [R1+0x408], R18 ;  /* 0x0004081201007387 */ /* 0x000fe80000100a00 */
[----:B------:R-:W-:Y:S04]  /*5b30*/  STL.64 [R1+0x400], R16 ;  /* 0x0004001001007387 */ /* 0x000fe80000100a00 */
[----:B------:R-:W-:Y:S04]  /*5b40*/  STL.64 [R1+0x3f8], R14 ;  /* 0x0003f80e01007387 */ /* 0x000fe80000100a00 */
[----:B------:R-:W-:Y:S04]  /*5b50*/  STL.64 [R1+0x3f0], R12 ;  /* 0x0003f00c01007387 */ /* 0x000fe80000100a00 */
[----:B------:R-:W-:Y:S04]  /*5b60*/  STL.64 [R1+0x3e8], R10 ;  /* 0x0003e80a01007387 */ /* 0x000fe80000100a00 */
[----:B------:R-:W-:Y:S04]  /*5b70*/  STL.64 [R1+0x3e0], R8 ;  /* 0x0003e00801007387 */ /* 0x000fe80000100a00 */
[----:B------:R-:W-:Y:S04]  /*5b80*/  STL.64 [R1+0x3d8], R6 ;  /* 0x0003d80601007387 */ /* 0x000fe80000100a00 */
[----:B------:R0:W-:Y:S04]  /*5b90*/  STL [R1+0x3d0], R4 ;  /* 0x0003d00401007387 */ /* 0x0001e80000100800 */
[----:B0-----:R-:W4:Y:S04]  /*5ba0*/  LDL.LU.64 R4, [R1+0x40] ;  /* 0x0000400001047983 */ /* 0x001f280000300a00 */
[----:B------:R-:W4:Y:S04]  /*5bb0*/  LDL.LU.64 R6, [R1+0x48] ;  /* 0x0000480001067983 */ /* 0x000f280000300a00 */
[----:B------:R-:W4:Y:S04]  /*5bc0*/  LDL.LU.64 R8, [R1+0x50] ;  /* 0x0000500001087983 */ /* 0x000f280000300a00 */
[----:B------:R-:W4:Y:S04]  /*5bd0*/  LDL.LU.64 R10, [R1+0x58] ;  /* 0x00005800010a7983 */ /* 0x000f280000300a00 */
[----:B------:R-:W4:Y:S04]  /*5be0*/  LDL.LU.64 R12, [R1+0x60] ;  /* 0x00006000010c7983 */ /* 0x000f280000300a00 */
[----:B------:R-:W4:Y:S04]  /*5bf0*/  LDL.LU.64 R14, [R1+0x68] ;  /* 0x00006800010e7983 */ /* 0x000f280000300a00 */
[----:B------:R-:W4:Y:S04]  /*5c00*/  LDL.LU.64 R16, [R1+0x70] ;  /* 0x0000700001107983 */ /* 0x000f280000300a00 */
[----:B------:R-:W4:Y:S01]  /*5c10*/  LDL.LU.64 R18, [R1+0x78] ;  /* 0x0000780001127983 */ /* 0x000f220000300a00 */
[----:B------:R-:W-:-:S02]  /*5c20*/  UIADD3 UR15, UR9, 0x19a00, URZ ;  /* 0x00019a00090f7890 */ /* 0x000fc4000fffe03f */
[----:B------:R-:W-:Y:S02]  /*5c30*/  UISETP.NE.AND UP0, UPT, UR12, URZ, UPT ;  /* 0x0000003f0c00728c */ /* 0x000fe4000bf05270 */
[----:B------:R-:W-:Y:S02]  /*5c40*/  USHF.R.U32.HI UR15, URZ, 0x4, UR15 ;  /* 0x000000043f0f7899 */ /* 0x000fe4000801160f */
[----:B------:R-:W-:Y:S02]  /*5c50*/  ULOP3.LUT UR14, UR10, 0x10000, URZ, 0xfc, !UPT ;  /* 0x000100000a0e7892 */ /* 0x000fe4000f8efc3f */
[----:B------:R-:W-:Y:S02]  /*5c60*/  ULOP3.LUT UR15, UR15, 0x3fff, URZ, 0xc0, !UPT ;  /* 0x00003fff0f0f7892 */ /* 0x000fe4000f8ec03f */
[----:B------:R-:W-:Y:S02]  /*5c70*/  USEL UR13, UR13, URZ, !UP0 ;  /* 0x0000003f0d0d7287 */ /* 0x000fe4000c000000 */
[----:B------:R-:W-:-:S02]  /*5c80*/  UIMAD UR12, UR45, 0x180, UR14 ;  /* 0x000001802d0c78a4 */ /* 0x000fc4000f8e020e */
[----:B------:R-:W-:Y:S02]  /*5c90*/  ULOP3.LUT UR14, UR15, 0x10000, URZ, 0xfc, !UPT ;  /* 0x000100000f0e7892 */ /* 0x000fe4000f8efc3f */
[----:B------:R-:W-:Y:S02]  /*5ca0*/  UISETP.NE.U32.AND UP0, UPT, UR13, URZ, UPT ;  /* 0x0000003f0d00728c */ /* 0x000fe4000bf05070 */
[----:B------:R-:W-:Y:S01]  /*5cb0*/  UIMAD UR14, UR45, 0x1c0, UR14 ;  /* 0x000001c02d0e78a4 */ /* 0x000fe2000f8e020e */
[----:B------:R-:W-:Y:S01]  /*5cc0*/  UMOV UR13, 0xc0000010 ;  /* 0xc0000010000d7882 */ /* 0x000fe20000000000 */
[----:B------:R-:W-:Y:S02]  /*5cd0*/  UMOV UR15, 0xc0000010 ;  /* 0xc0000010000f7882 */ /* 0x000fe40000000000 */
[----:B------:R-:W-:Y:S01]  /*5ce0*/  UIADD3 UR18, UR14, 0x40, URZ ;  /* 0x000000400e127890 */ /* 0x000fe2000fffe03f */
[----:B------:R-:W-:Y:S01]  /*5cf0*/  UMOV UR16, UR12 ;  /* 0x0000000c00107c82 */ /* 0x000fe20008000000 */
[----:B------:R-:W-:Y:S01]  /*5d00*/  UMOV UR17, UR13 ;  /* 0x0000000d00117c82 */ /* 0x000fe20008000000 */
[----:B------:R-:W-:Y:S01]  /*5d10*/  UMOV UR19, 0xc0000010 ;  /* 0xc000001000137882 */ /* 0x000fe20000000000 */
        /* <DEDUP_REMOVED lines=8> */
[----:B----4-:R-:W-:Y:S01]  /*5da0*/  WARPGROUP.ARRIVE ;  /* 0x00000000000079c5 */ /* 0x010fe20000000000 */
[----:B------:R-:W-:Y:S01]  /*5db0*/  UIADD3 UR30, UR14, 0x100, URZ ;  /* 0x000001000e1e7890 */ /* 0x000fe2000fffe03f */
[----:B------:R-:W-:Y:S01]  /*5dc0*/  UMOV UR28, UR12 ;  /* 0x0000000c001c7c82 */ /* 0x000fe20008000000 */
[----:B------:R-:W-:-:S03]  /*5dd0*/  UMOV UR29, UR13 ;  /* 0x0000000d001d7c82 */ /* 0x000fc60008000000 */
[----:B------:R-:W-:Y:S03]  /*5de0*/  QGMMA.64x32x32.F32.E4M3.E4M3 R4, gdesc[UR12], R4, UP0, gsb0 ;  /* 0x006000000c0479f3 */ /* 0x000fe6000b800804 */
[----:B------:R-:W-:Y:S02]  /*5df0*/  WARPGROUP.DEPBAR.LE gsb0, 0x0 ;  /* 0x00008000000079c5 */ /* 0x000fe40000010000 */
[----:B------:R-:W-:Y:S01]  /*5e00*/  WARPGROUP.ARRIVE ;  /* 0x00000000000079c5 */ /* 0x000fe20000000000 */
[----:B------:R-:W-:Y:S01]  /*5e10*/  UMOV UR31, 0xc0000010 ;  /* 0xc0000010001f7882 */ /* 0x000fe20000000000 */
[----:B------:R-:W-:Y:S01]  /*5e20*/  UIADD3 UR34, UR14, 0x140, URZ ;  /* 0x000001400e227890 */ /* 0x000fe2000fffe03f */
[----:B------:R0:W-:Y:S03]  /*5e30*/  STL.64 [R1+0x40], R4 ;  /* 0x0000400401007387 */ /* 0x0001e60000100a00 */
[----:B------:R-:W-:Y:S01]  /*5e40*/  QGMMA.64x32x32.F32.E4M3.E4M3 R200, gdesc[UR16], R200, UP0, gsb0 ;  /* 0x0060000010c879f3 */ /* 0x000fe2000b8008c8 */
[----:B------:R-:W-:Y:S01]  /*5e50*/  UMOV UR32, UR12 ;  /* 0x0000000c00207c82 */ /* 0x000fe20008000000 */
[----:B------:R-:W-:Y:S01]  /*5e60*/  UMOV UR33, UR13 ;  /* 0x0000000d00217c82 */ /* 0x000fe20008000000 */
[----:B------:R-:W-:Y:S01]  /*5e70*/  UMOV UR35, 0xc0000010 ;  /* 0xc000001000237882 */ /* 0x000fe20000000000 */
[----:B------:R-:W-:Y:S01]  /*5e80*/  UIADD3 UR38, UR14, 0x180, URZ ;  /* 0x000001800e267890 */ /* 0x000fe2000fffe03f */
[----:B------:R-:W-:Y:S01]  /*5e90*/  STL.64 [R1+0x48], R6 ;  /* 0x0000480601007387 */ /* 0x000fe20000100a00 */
[----:B------:R-:W-:Y:S01]  /*5ea0*/  UMOV UR36, UR12 ;  /* 0x0000000c00247c82 */ /* 0x000fe20008000000 */
[----:B------:R-:W-:Y:S01]  /*5eb0*/  UMOV UR37, UR13 ;  /* 0x0000000d00257c82 */ /* 0x000fe20008000000 */
[----:B------:R-:W-:Y:S01]  /*5ec0*/  UMOV UR39, 0xc0000010 ;  /* 0xc000001000277882 */ /* 0x000fe20000000000 */
[----:B------:R-:W-:Y:S01]  /*5ed0*/  UIADD3 UR16, UR12, 0x100, URZ ;  /* 0x000001000c107890 */ /* 0x000fe2000fffe03f */
[----:B------:R-:W-:Y:S01]  /*5ee0*/  STL.64 [R1+0x50], R8 ;  /* 0x0000500801007387 */ /* 0x000fe20000100a00 */
[----:B0-----:R-:W-:-:S03]  /*5ef0*/  IMAD.MOV.U32 R5, RZ, RZ, R4 ;  /* 0x000000ffff057224 */ /* 0x001fc600078e0004 */
[----:B------:R-:W-:Y:S04]  /*5f00*/  STL.64 [R1+0x58], R10 ;  /* 0x0000580a01007387 */ /* 0x000fe80000100a00 */
[----:B------:R-:W-:Y:S04]  /*5f10*/  STL.64 [R1+0x60], R12 ;  /* 0x0000600c01007387 */ /* 0x000fe80000100a00 */
[----:B------:R-:W-:Y:S04]  /*5f20*/  STL.64 [R1+0x68], R14 ;  /* 0x0000680e01007387 */ /* 0x000fe80000100a00 */
[----:B------:R-:W-:Y:S04]  /*5f30*/  STL.64 [R1+0x70], R16 ;  /* 0x0000701001007387 */ /* 0x000fe80000100a00 */
[----:B------:R0:W-:Y:S04]  /*5f40*/  STL.64 [R1+0x78], R18 ;  /* 0x0000781201007387 */ /* 0x0001e80000100a00 */
[----:B0-----:R0:W5:Y:S04]  /*5f50*/  LDL.LU.64 R18, [R1+0x408] ;  /* 0x0004080001127983 */ /* 0x0011680000300a00 */
[----:B------:R0:W5:Y:S04]  /*5f60*/  LDL.LU.64 R16, [R1+0x400] ;  /* 0x0004000001107983 */ /* 0x0001680000300a00 */
[----:B------:R0:W5:Y:S04]  /*5f70*/  LDL.LU.64 R14, [R1+0x3f8] ;  /* 0x0003f800010e7983 */ /* 0x0001680000300a00 */
[----:B------:R0:W5:Y:S04]  /*5f80*/  LDL.LU.64 R12, [R1+0x3f0] ;  /* 0x0003f000010c7983 */ /* 0x0001680000300a00 */
[----:B------:R0:W5:Y:S01]  /*5f90*/  LDL.LU.64 R10, [R1+0x3e8] ;  /* 0x0003e800010a7983 */ /* 0x0001620000300a00 */
[----:B------:R-:W-:-:S02]  /*5fa0*/  WARPGROUP.DEPBAR.LE gsb0, 0x0 ;  /* 0x00008000000079c5 */ /* 0x000fc40000010000 */
[----:B------:R-:W-:Y:S01]  /*5fb0*/  WARPGROUP.ARRIVE ;  /* 0x00000000000079c5 */ /* 0x000fe20000000000 */
[----:B------:R0:W5:Y:S04]  /*5fc0*/  LDL.LU.64 R8, [R1+0x3e0] ;  /* 0x0003e00001087983 */ /* 0x0001680000300a00 */
[----:B------:R0:W5:Y:S01]  /*5fd0*/  LDL.LU.64 R6, [R1+0x3d8] ;  /* 0x0003d80001067983 */ /* 0x0001620000300a00 */
[----:B------:R-:W-:Y:S03]  /*5fe0*/  QGMMA.64x32x32.F32.E4M3.E4M3 R168, gdesc[UR20], R168, UP0, gsb0 ;  /* 0x0060000014a879f3 */ /* 0x000fe6000b8008a8 */
[----:B------:R0:W5:Y:S04]  /*5ff0*/  LDL.LU R4, [R1+0x3d0] ;  /* 0x0003d00001047983 */ /* 0x0001680000300800 */
[----:B------:R-:W-:Y:S04]  /*6000*/  STL.64 [R1+0x3c8], R226 ;  /* 0x0003c8e201007387 */ /* 0x000fe80000100a00 */
[----:B------:R-:W-:Y:S04]  /*6010*/  STL.64 [R1+0x3c0], R224 ;  /* 0x0003c0e001007387 */ /* 0x000fe80000100a00 */
[----:B------:R-:W-:Y:S04]  /*6020*/  STL.64 [R1+0x3b8], R222 ;  /* 0x0003b8de01007387 */ /* 0x000fe80000100a00 */
[----:B------:R-:W-:Y:S04]  /*6030*/  STL.64 [R1+0x3b0], R220 ;  /* 0x0003b0dc01007387 */ /* 0x000fe80000100a00 */
[----:B------:R-:W-:Y:S04]  /*6040*/  STL.64 [R1+0x3a8], R218 ;  /* 0x0003a8da01007387 */ /* 0x000fe80000100a00 */
[----:B------:R-:W-:Y:S04]  /*6050*/  STL.64 [R1+0x3a0], R216 ;  /* 0x0003a0d801007387 */ /* 0x000fe80000100a00 */
[----:B------:R-:W-:Y:S04]  /*6060*/  STL.64 [R1+0x398], R214 ;  /* 0x000398d601007387 */ /* 0x000fe80000100a00 */
[----:B------:R1:W-:Y:S04]  /*6070*/  STL.64 [R1+0x390], R212 ;  /* 0x000390d401007387 */ /* 0x0003e80000100a00 */
[----:B-1----:R-:W4:Y:S04]  /*6080*/  LDL.LU.64 R212, [R1] ;  /* 0x0000000001d47983 */ /* 0x002f280000300a00 */
[----:B------:R-:W4:Y:S04]  /*6090*/  LDL.LU.64 R214, [R1+0x8] ;  /* 0x0000080001d67983 */ /* 0x000f280000300a00 */
[----:B------:R-:W4:Y:S04]  /*60a0*/  LDL.LU.64 R216, [R1+0x10] ;  /* 0x0000100001d87983 */ /* 0x000f280000300a00 */
[----:B------:R-:W4:Y:S01]  /*60b0*/  LDL.LU.64 R218, [R1+0x18] ;  /* 0x0000180001da7983 */ /* 0x000f220000300a00 */
[----:B------:R-:W-:-:S02]  /*60c0*/  WARPGROUP.DEPBAR.LE gsb0, 0x0 ;  /* 0x00008000000079c5 */ /* 0x000fc40000010000 */
[----:B------:R-:W-:Y:S01]  /*60d0*/  WARPGROUP.ARRIVE ;  /* 0x00000000000079c5 */ /* 0x000fe20000000000 */
[----:B------:R-:W4:Y:S04]  /*60e0*/  LDL.LU.64 R220, [R1+0x20] ;  /* 0x0000200001dc7983 */ /* 0x000f280000300a00 */
[----:B------:R-:W4:Y:S01]  /*60f0*/  LDL.LU.64 R222, [R1+0x28] ;  /* 0x0000280001de7983 */ /* 0x000f220000300a00 */
[----:B------:R-:W-:Y:S03]  /*6100*/  QGMMA.64x32x32.F32.E4M3.E4M3 R136, gdesc[UR24], R136, UP0, gsb0 ;  /* 0x00600000188879f3 */ /* 0x000fe6000b800888 */
[----:B------:R-:W4:Y:S04]  /*6110*/  LDL.LU.64 R224, [R1+0x30] ;  /* 0x0000300001e07983 */ /* 0x000f280000300a00 */
[----:B------:R-:W4:Y:S01]  /*6120*/  LDL.LU.64 R226, [R1+0x38] ;  /* 0x0000380001e27983 */ /* 0x000f220000300a00 */
[----:B------:R-:W-:-:S02]  /*6130*/  WARPGROUP.DEPBAR.LE gsb0, 0x0 ;  /* 0x00008000000079c5 */ /* 0x000fc40000010000 */
[----:B------:R-:W-:-:S06]  /*6140*/  WARPGROUP.ARRIVE ;  /* 0x00000000000079c5 */ /* 0x000fcc0000000000 */
[----:B------:R-:W-:Y:S03]  /*6150*/  QGMMA.64x32x32.F32.E4M3.E4M3 R104, gdesc[UR28], R104, UP0, gsb0 ;  /* 0x006000001c6879f3 */ /* 0x000fe6000b800868 */
[----:B------:R-:W-:Y:S02]  /*6160*/  WARPGROUP.DEPBAR.LE gsb0, 0x0 ;  /* 0x00008000000079c5 */ /* 0x000fe40000010000 */
[----:B------:R-:W-:-:S06]  /*6170*/  WARPGROUP.ARRIVE ;  /* 0x00000000000079c5 */ /* 0x000fcc0000000000 */
[----:B------:R-:W-:Y:S03]  /*6180*/  QGMMA.64x32x32.F32.E4M3.E4M3 R72, gdesc[UR32], R72, UP0, gsb0 ;  /* 0x00600000204879f3 */ /* 0x000fe6000b800848 */
[----:B------:R-:W-:Y:S02]  /*6190*/  WARPGROUP.DEPBAR.LE gsb0, 0x0 ;  /* 0x00008000000079c5 */ /* 0x000fe40000010000 */
[----:B------:R-:W-:-:S06]  /*61a0*/  WARPGROUP.ARRIVE ;  /* 0x00000000000079c5 */ /* 0x000fcc0000000000 */
[----:B------:R-:W-:Y:S01]  /*61b0*/  QGMMA.64x32x32.F32.E4M3.E4M3 R40, gdesc[UR36], R40, UP0, gsb0 ;  /* 0x00600000242879f3 */ /* 0x000fe2000b800828 */
[----:B------:R-:W-:Y:S01]  /*61c0*/  UMOV UR36, UR16 ;  /* 0x0000001000247c82 */ /* 0x000fe20008000000 */
[----:B------:R-:W-:Y:S01]  /*61d0*/  UMOV UR37, 0xc0000010 ;  /* 0xc000001000257882 */ /* 0x000fe20000000000 */
[----:B------:R-:W-:Y:S01]  /*61e0*/  UMOV UR32, UR36 ;  /* 0x0000002400207c82 */ /* 0x000fe20008000000 */
        /* <DEDUP_REMOVED lines=30> */
[----:B----4-:R-:W-:-:S06]  /*63d0*/  WARPGROUP.ARRIVE ;  /* 0x00000000000079c5 */ /* 0x010fcc0000000000 */
[----:B------:R-:W-:Y:S03]  /*63e0*/  QGMMA.64x32x32.F32.E4M3.E4M3 R212, gdesc[UR12], R212, UP0, gsb0 ;  /* 0x006000000cd479f3 */ /* 0x000fe6000b8008d4 */
[----:B------:R-:W-:Y:S02]  /*63f0*/  WARPGROUP.DEPBAR.LE gsb0, 0x0 ;  /* 0x00008000000079c5 */ /* 0x000fe40000010000 */
[----:B------:R-:W-:Y:S04]  /*6400*/  STL.64 [R1], R212 ;  /* 0x000000d401007387 */ /* 0x000fe80000100a00 */
[----:B------:R-:W-:Y:S04]  /*6410*/  STL.64 [R1+0x8], R214 ;  /* 0x000008d601007387 */ /* 0x000fe80000100a00 */
[----:B------:R-:W-:Y:S04]  /*6420*/  STL.64 [R1+0x10], R216 ;  /* 0x000010d801007387 */ /* 0x000fe80000100a00 */
[----:B------:R-:W-:Y:S04]  /*6430*/  STL.64 [R1+0x18], R218 ;  /* 0x000018da01007387 */ /* 0x000fe80000100a00 */
[----:B------:R-:W-:Y:S04]  /*6440*/  STL.64 [R1+0x20], R220 ;  /* 0x000020dc01007387 */ /* 0x000fe80000100a00 */
[----:B------:R-:W-:Y:S04]  /*6450*/  STL.64 [R1+0x28], R222 ;  /* 0x000028de01007387 */ /* 0x000fe80000100a00 */
[----:B------:R-:W-:Y:S04]  /*6460*/  STL.64 [R1+0x30], R224 ;  /* 0x000030e001007387 */ /* 0x000fe80000100a00 */
[----:B------:R1:W-:Y:S04]  /*6470*/  STL.64 [R1+0x38], R226 ;  /* 0x000038e201007387 */ /* 0x0003e80000100a00 */
[----:B-1----:R0:W5:Y:S04]  /*6480*/  LDL.LU.64 R226, [R1+0x3c8] ;  /* 0x0003c80001e27983 */ /* 0x0021680000300a00 */
[----:B------:R0:W5:Y:S04]  /*6490*/  LDL.LU.64 R224, [R1+0x3c0] ;  /* 0x0003c00001e07983 */ /* 0x0001680000300a00 */
[----:B------:R0:W5:Y:S04]  /*64a0*/  LDL.LU.64 R222, [R1+0x3b8] ;  /* 0x0003b80001de7983 */ /* 0x0001680000300a00 */
[----:B------:R0:W5:Y:S04]  /*64b0*/  LDL.LU.64 R220, [R1+0x3b0] ;  /* 0x0003b00001dc7983 */ /* 0x0001680000300a00 */
[----:B------:R0:W5:Y:S04]  /*64c0*/  LDL.LU.64 R218, [R1+0x3a8] ;  /* 0x0003a80001da7983 */ /* 0x0001680000300a00 */
[----:B------:R0:W5:Y:S04]  /*64d0*/  LDL.LU.64 R216, [R1+0x3a0] ;  /* 0x0003a00001d87983 */ /* 0x0001680000300a00 */
[----:B------:R0:W5:Y:S04]  /*64e0*/  LDL.LU.64 R214, [R1+0x398] ;  /* 0x0003980001d67983 */ /* 0x0001680000300a00 */
[----:B------:R0:W5:Y:S01]  /*64f0*/  LDL.LU.64 R212, [R1+0x390] ;  /* 0x0003900001d47983 */ /* 0x0001620000300a00 */
[----:B------:R-:W-:-:S04]  /*6500*/  UIADD3 UR6, UR6, 0x1, URZ ;  /* 0x0000000106067890 */ /* 0x000fc8000fffe03f */
[----:B------:R-:W-:-:S04]  /*6510*/  UISETP.NE.AND UP0, UPT, UR6, UR43, UPT ;  /* 0x0000002b0600728c */ /* 0x000fc8000bf05270 */
[----:B------:R-:W-:-:S06]  /*6520*/  USEL UR12, URZ, 0x1, UP0 ;  /* 0x000000013f0c7887 */ /* 0x000fcc0008000000 */
[----:B------:R-:W-:-:S13]  /*6530*/  ISETP.NE.AND P0, PT, RZ, UR12, PT ;  /* 0x0000000cff007c0c */ /* 0x000fda000bf05270 */
[----:B0-----:R-:W-:Y:S05]  /*6540*/  @!P0 BRA `(.L_x_25) ;  /* 0x0000002c00048947 */ /* 0x001fea0003800000 */
[----:B------:R0:W-:Y:S04]  /*6550*/  STL [R1+0x414], R40 ;  /* 0x0004142801007387 */ /* 0x0001e80000100800 */
[----:B------:R1:W-:Y:S01]  /*6560*/  STL [R1+0x410], R41 ;  /* 0x0004102901007387 */ /* 0x0003e20000100800 */
[----:B0-----:R-:W-:-:S03]  /*6570*/  IMAD.MOV.U32 R40, RZ, RZ, R5 ;  /* 0x000000ffff287224 */ /* 0x001fc600078e0005 */
[----:B-1----:R-:W4:Y:S04]  /*6580*/  LDL R41, [R1+0x44] ;  /* 0x0000440001297983 */ /* 0x002f280000100800 */
[----:B------:R0:W-:Y:S04]  /*6590*/  STL [R1+0x40c], R42 ;  /* 0x00040c2a01007387 */ /* 0x0001e80000100800 */
[----:B0-----:R-:W2:Y:S04]  /*65a0*/  LDL R42, [R1+0x48] ;  /* 0x00004800012a7983 */ /* 0x001ea80000100800 */
[----:B------:R0:W-:Y:S04]  /*65b0*/  STL [R1+0x408], R43 ;  /* 0x0004082b01007387 */ /* 0x0001e80000100800 */
[----:B0-----:R-:W3:Y:S04]  /*65c0*/  LDL R43, [R1+0x4c] ;  /* 0x00004c00012b7983 */ /* 0x001ee80000100800 */
        /* <DEDUP_REMOVED lines=25> */
[----:B0-----:R-:W3:Y:S04]  /*6760*/  LDL R24, [R1] ;  /* 0x0000000001187983 */ /* 0x001ee80000100800 */
[----:B------:R0:W-:Y:S04]  /*6770*/  STL [R1+0x3d0], R25 ;  /* 0x0003d01901007387 */ /* 0x0001e80000100800 */
[----:B0-----:R-:W3:Y:S04]  /*6780*/  LDL R25, [R1+0x4] ;  /* 0x0000040001197983 */ /* 0x001ee80000100800 */
[----:B------:R-:W3:Y:S04]  /*6790*/  LDL.LU R5, [R1+0x88] ;  /* 0x0000880001057983 */ /* 0x000ee80000300800 */
[----:B------:R0:W-:Y:S04]  /*67a0*/  STL [R1+0x3cc], R26 ;  /* 0x0003cc1a01007387 */ /* 0x0001e80000100800 */
[----:B0-----:R-:W3:Y:S04]  /*67b0*/  LDL.LU R26, [R1+0x84] ;  /* 0x00008400011a7983 */ /* 0x001ee80000300800 */
[----:B------:R0:W-:Y:S04]  /*67c0*/  STL [R1+0x3c8], R27 ;  /* 0x0003c81b01007387 */ /* 0x0001e80000100800 */
[----:B0-----:R-:W3:Y:S04]  /*67d0*/  LDL.LU R27, [R1+0x80] ;  /* 0x00008000011b7983 */ /* 0x001ee80000300800 */
        /* <DEDUP_REMOVED lines=24> */
[----:B-----5:R0:W-:Y:S04]  /*6960*/  STL [R1+0x394], R4 ;  /* 0x0003940401007387 */ /* 0x0201e80000100800 */
[----:B0-----:R-:W3:Y:S04]  /*6970*/  LDL R4, [R1+0xc] ;  /* 0x00000c0001047983 */ /* 0x001ee80000100800 */
[----:B------:R0:W-:Y:S04]  /*6980*/  STL [R1+0x390], R3 ;  /* 0x0003900301007387 */ /* 0x0001e80000100800 */
[----:B0-----:R-:W3:Y:S01]  /*6990*/  LDL R3, [R1+0x8] ;  /* 0x0000080001037983 */ /* 0x001ee20000100800 */
[----:B------:R-:W-:-:S01]  /*69a0*/  FADD R2, R40, R2 ;  /* 0x0000000228027221 */ /* 0x000fc20000000000 */
[----:B----4-:R-:W-:Y:S01]  /*69b0*/  FADD R0, R41, R0 ;  /* 0x0000000029007221 */ /* 0x010fe20000000000 */
[----:B--2---:R-:W-:-:S01]  /*69c0*/  FADD R6, R42, R6 ;  /* 0x000000062a067221 */ /* 0x004fc20000000000 */
[----:B------:R-:W2:Y:S01]  /*69d0*/  LDL.LU R40, [R1+0x414] ;  /* 0x0004140001287983 */ /* 0x000ea20000300800 */
[----:B---3--:R-:W-:-:S01]  /*69e0*/  FADD R7, R43, R7 ;  /* 0x000000072b077221 */ /* 0x008fc20000000000 */
[----:B------:R-:W-:-:S02]  /*69f0*/  FADD R8, R44, R8 ;  /* 0x000000082c087221 */ /* 0x000fc40000000000 */
[----:B------:R-:W3:Y:S01]  /*6a00*/  LDL.LU R41, [R1+0x410] ;  /* 0x0004100001297983 */ /* 0x000ee20000300800 */
[----:B------:R-:W-:-:S03]  /*6a10*/  FADD R9, R45, R9 ;  /* 0x000000092d097221 */ /* 0x000fc60000000000 */
[----:B------:R-:W4:Y:S01]  /*6a20*/  LDL.LU R42, [R1+0x40c] ;  /* 0x00040c00012a7983 */ /* 0x000f220000300800 */
        /* <DEDUP_REMOVED lines=19> */
[----:B------:R-:W4:Y:S04]  /*6b60*/  LDL.LU R52, [R1+0x3e4] ;  /* 0x0003e40001347983 */ /* 0x000f280000300800 */
[----:B------:R-:W4:Y:S01]  /*6b70*/  LDL.LU R53, [R1+0x3e0] ;  /* 0x0003e00001357983 */ /* 0x000f220000300800 */
[----:B------:R-:W-:-:S03]  /*6b80*/  FADD R20, R24, R20 ;  /* 0x0000001418147221 */ /* 0x000fc60000000000 */
[----:B------:R-:W4:Y:S04]  /*6b90*/  LDL.LU R54, [R1+0x3dc] ;  /* 0x0003dc0001367983 */ /* 0x000f280000300800 */
[----:B------:R-:W4:Y:S04]  /*6ba0*/  LDL.LU R55, [R1+0x3d8] ;  /* 0x0003d80001377983 */ /* 0x000f280000300800 */
[----:B------:R-:W4:Y:S01]  /*6bb0*/  LDL.LU R24, [R1+0x3d4] ;  /* 0x0003d40001187983 */ /* 0x000f220000300800 */
[----:B------:R-:W-:-:S03]  /*6bc0*/  FADD R21, R25, R21 ;  /* 0x0000001519157221 */ /* 0x000fc60000000000 */
[----:B------:R-:W4:Y:S01]  /*6bd0*/  LDL.LU R25, [R1+0x3d0] ;  /* 0x0003d00001197983 */ /* 0x000f220000300800 */
[----:B------:R-:W-:-:S01]  /*6be0*/  FADD R228, R200, R228 ;  /* 0x000000e4c8e47221 */ /* 0x000fc20000000000 */
[----:B------:R-:W-:Y:S01]  /*6bf0*/  FADD R5, R204, R5 ;  /* 0x00000005cc057221 */ /* 0x000fe20000000000 */
        /* <DEDUP_REMOVED lines=14> */
[----:B------:R-:W-:-:S02]  /*6ce0*/  FADD R216, R39, R216 ;  /* 0x000000d827d87221 */ /* 0x000fc40000000000 */
[----:B------:R-:W2:Y:S04]  /*6cf0*/  LDL.LU R39, [R1+0x8c] ;  /* 0x00008c0001277983 */ /* 0x000ea80000300800 */
[----:B------:R0:W-:Y:S04]  /*6d00*/  STL [R1+0x80], R27 ;  /* 0x0000801b01007387 */ /* 0x0001e80000100800 */
[----:B------:R-:W3:Y:S04]  /*6d10*/  LDL.LU R38, [R1+0x90] ;  /* 0x0000900001267983 */ /* 0x000ee80000300800 */
[----:B------:R1:W-:Y:S01]  /*6d20*/  STL [R1+0x84], R26 ;  /* 0x0000841a01007387 */ /* 0x0003e20000100800 */
[----:B------:R-:W-:-:S03]  /*6d30*/  FADD R23, R4, R23 ;  /* 0x0000001704177221 */ /* 0x000fc60000000000 */
[----:B------:R-:W4:Y:S04]  /*6d40*/  LDL.LU R37, [R1+0x94] ;  /* 0x0000940001257983 */ /* 0x000f280000300800 */
[----:B------:R1:W-:Y:S04]  /*6d50*/  STL [R1+0x88], R5 ;  /* 0x0000880501007387 */ /* 0x0003e80000100800 */
[----:B------:R-:W4:Y:S01]  /*6d60*/  LDL.LU R36, [R1+0x98] ;  /* 0x0000980001247983 */ /* 0x000f220000300800 */
[----:B------:R-:W-:-:S03]  /*6d70*/  FADD R22, R3, R22 ;  /* 0x0000001603167221 */ /* 0x000fc60000000000 */
[----:B------:R-:W4:Y:S04]  /*6d80*/  LDL.LU R35, [R1+0x9c] ;  /* 0x00009c0001237983 */ /* 0x000f280000300800 */
[----:B------:R-:W4:Y:S04]  /*6d90*/  LDL.LU R34, [R1+0xa0] ;  /* 0x0000a00001227983 */ /* 0x000f280000300800 */
[----:B------:R-:W4:Y:S04]  /*6da0*/  LDL.LU R33, [R1+0xa4] ;  /* 0x0000a40001217983 */ /* 0x000f280000300800 */
[----:B------:R-:W4:Y:S04]  /*6db0*/  LDL.LU R32, [R1+0xa8] ;  /* 0x0000a80001207983 */ /* 0x000f280000300800 */
[----:B------:R-:W4:Y:S04]  /*6dc0*/  LDL.LU R31, [R1+0xac] ;  /* 0x0000ac00011f7983 */ /* 0x000f280000300800 */
[----:B------:R-:W4:Y:S04]  /*6dd0*/  LDL.LU R30, [R1+0xb0] ;  /* 0x0000b000011e7983 */ /* 0x000f280000300800 */
[----:B------:R-:W4:Y:S04]  /*6de0*/  LDL.LU R29, [R1+0xb4] ;  /* 0x0000b400011d7983 */ /* 0x000f280000300800 */
[----:B------:R-:W4:Y:S04]  /*6df0*/  LDL.LU R28, [R1+0xb8] ;  /* 0x0000b800011c7983 */ /* 0x000f280000300800 */
[----:B0-----:R-:W4:Y:S04]  /*6e00*/  LDL.LU R27, [R1+0xbc] ;  /* 0x0000bc00011b7983 */ /* 0x001f280000300800 */
[----:B-1----:R-:W4:Y:S04]  /*6e10*/  LDL.LU R26, [R1+0xc0] ;  /* 0x0000c000011a7983 */ /* 0x002f280000300800 */
[----:B------:R-:W4:Y:S04]  /*6e20*/  LDL.LU R5, [R1+0xc4] ;  /* 0x0000c40001057983 */ /* 0x000f280000300800 */
[----:B------:R-:W4:Y:S04]  /*6e30*/  LDL.LU R4, [R1+0xc8] ;  /* 0x0000c80001047983 */ /* 0x000f280000300800 */
[----:B------:R-:W4:Y:S01]  /*6e40*/  LDL.LU R3, [R1+0xcc] ;  /* 0x0000cc0001037983 */ /* 0x000f220000300800 */
[----:B--2---:R-:W-:-:S01]  /*6e50*/  FADD R39, R205, R39 ;  /* 0x00000027cd277221 */ /* 0x004fc20000000000 */
[----:B---3--:R-:W-:-:S04]  /*6e60*/  FADD R38, R206, R38 ;  /* 0x00000026ce267221 */ /* 0x008fc80000000000 */
[----:B------:R0:W-:Y:S01]  /*6e70*/  STL [R1+0x8c], R39 ;  /* 0x00008c2701007387 */ /* 0x0001e20000100800 */
[----:B----4-:R-:W-:-:S03]  /*6e80*/  FADD R37, R207, R37 ;  /* 0x00000025cf257221 */ /* 0x010fc60000000000 */
[----:B------:R1:W-:Y:S01]  /*6e90*/  STL [R1+0x90], R38 ;  /* 0x0000902601007387 */ /* 0x0003e20000100800 */
[----:B------:R-:W-:-:S03]  /*6ea0*/  FADD R36, R208, R36 ;  /* 0x00000024d0247221 */ /* 0x000fc60000000000 */
        /* <DEDUP_REMOVED lines=24> */
[----:B0-----:R-:W4:Y:S01]  /*7030*/  LDL.LU R39, [R1+0xd0] ;  /* 0x0000d00001277983 */ /* 0x001f220000300800 */
[----:B------:R-:W-:-:S03]  /*7040*/  FADD R3, R189, R3 ;  /* 0x00000003bd037221 */ /* 0x000fc60000000000 */
[----:B------:R0:W-:Y:S04]  /*7050*/  STL [R1+0xc4], R5 ;  /* 0x0000c40501007387 */ /* 0x0001e80000100800 */
[----:B-1----:R-:W4:Y:S04]  /*7060*/  LDL.LU R38, [R1+0xd4] ;  /* 0x0000d40001267983 */ /* 0x002f280000300800 */
[----:B------:R1:W-:Y:S04]  /*7070*/  STL [R1+0xc8], R4 ;  /* 0x0000c80401007387 */ /* 0x0003e80000100800 */
[----:B--2---:R-:W2:Y:S04]  /*7080*/  LDL.LU R37, [R1+0xd8] ;  /* 0x0000d80001257983 */ /* 0x004ea80000300800 */
[----:B------:R1:W-:Y:S04]  /*7090*/  STL [R1+0xcc], R3 ;  /* 0x0000cc0301007387 */ /* 0x0003e80000100800 */
[----:B---3--:R-:W3:Y:S04]  /*70a0*/  LDL.LU R36, [R1+0xdc] ;  /* 0x0000dc0001247983 */ /* 0x008ee80000300800 */
[----:B----4-:R-:W4:Y:S04]  /*70b0*/  LDL.LU R35, [R1+0xe0] ;  /* 0x0000e00001237983 */ /* 0x010f280000300800 */
        /* <DEDUP_REMOVED lines=11> */
[----:B------:R-:W4:Y:S01]  /*7170*/  LDL.LU R3, [R1+0x110] ;  /* 0x0001100001037983 */ /* 0x000f220000300800 */
[----:B------:R-:W-:-:S01]  /*7180*/  FADD R39, R190, R39 ;  /* 0x00000027be277221 */ /* 0x000fc20000000000 */
[----:B------:R-:W-:-:S04]  /*7190*/  FADD R38, R191, R38 ;  /* 0x00000026bf267221 */ /* 0x000fc80000000000 */
[----:B------:R0:W-:Y:S01]  /*71a0*/  STL [R1+0xd0], R39 ;  /* 0x0000d02701007387 */ /* 0x0001e20000100800 */
[----:B--2---:R-:W-:-:S03]  /*71b0*/  FADD R37, R192, R37 ;  /* 0x00000025c0257221 */ /* 0x004fc60000000000 */
[----:B------:R1:W-:Y:S01]  /*71c0*/  STL [R1+0xd4], R38 ;  /* 0x0000d42601007387 */ /* 0x0003e20000100800 */
[----:B---3--:R-:W-:-:S03]  /*71d0*/  FADD R36, R193, R36 ;  /* 0x00000024c1247221 */ /* 0x008fc60000000000 */
        /* <DEDUP_REMOVED lines=404> */
[----:B------:R-:W-:Y:S01]  /*8b20*/  STL [R1+0x2f0], R39 ;  /* 0x0002f02701007387 */ /* 0x000fe20000100800 */
[----:B--2---:R-:W-:-:S03]  /*8b30*/  FADD R37, R40, R37 ;  /* 0x0000002528257221 */ /* 0x004fc60000000000 */
[----:B------:R-:W-:Y:S01]  /*8b40*/  STL [R1+0x2f4], R38 ;  /* 0x0002f42601007387 */ /* 0x000fe20000100800 */
[----:B---3--:R-:W-:-:S03]  /*8b50*/  FADD R36, R41, R36 ;  /* 0x0000002429247221 */ /* 0x008fc60000000000 */
[----:B------:R-:W-:Y:S01]  /*8b60*/  STL [R1+0x2f8], R37 ;  /* 0x0002f82501007387 */ /* 0x000fe20000100800 */
[----:B----4-:R-:W-:-:S03]  /*8b70*/  FADD R35, R42, R35 ;  /* 0x000000232a237221 */ /* 0x010fc60000000000 */
[----:B------:R-:W-:Y:S01]  /*8b80*/  STL [R1+0x2fc], R36 ;  /* 0x0002fc2401007387 */ /* 0x000fe20000100800 */
[----:B------:R-:W-:-:S03]  /*8b90*/  FADD R34, R43, R34 ;  /* 0x000000222b227221 */ /* 0x000fc60000000000 */
        /* <DEDUP_REMOVED lines=18> */
[----:B------:R0:W-:Y:S04]  /*8cc0*/  STL [R1+0x324], R26 ;  /* 0x0003241a01007387 */ /* 0x0001e80000100800 */
[----:B0-----:R-:W2:Y:S04]  /*8cd0*/  LDL.LU R26, [R1+0x334] ;  /* 0x00033400011a7983 */ /* 0x001ea80000300800 */
[----:B------:R-:W-:Y:S04]  /*8ce0*/  STL [R1+0x328], R5 ;  /* 0x0003280501007387 */ /* 0x000fe80000100800 */
[----:B------:R-:W3:Y:S01]  /*8cf0*/  LDL.LU R27, [R1+0x338] ;  /* 0x00033800011b7983 */ /* 0x000ee20000300800 */
[----:B------:R-:W-:-:S01]  /*8d00*/  FADD R4, R53, R4 ;  /* 0x0000000435047221 */ /* 0x000fc20000000000 */
[----:B------:R-:W-:-:S04]  /*8d10*/  FADD R3, R54, R3 ;  /* 0x0000000336037221 */ /* 0x000fc80000000000 */
[----:B------:R0:W-:Y:S04]  /*8d20*/  STL [R1+0x32c], R4 ;  /* 0x00032c0401007387 */ /* 0x0001e80000100800 */
[----:B------:R-:W4:Y:S04]  /*8d30*/  LDL.LU R28, [R1+0x33c] ;  /* 0x00033c00011c7983 */ /* 0x000f280000300800 */
[----:B------:R1:W-:Y:S04]  /*8d40*/  STL [R1+0x330], R3 ;  /* 0x0003300301007387 */ /* 0x0003e80000100800 */
        /* <DEDUP_REMOVED lines=14> */
[----:B--2---:R-:W-:-:S05]  /*8e30*/  FADD R26, R55, R26 ;  /* 0x0000001a371a7221 */ /* 0x004fca0000000000 */
[----:B------:R0:W-:Y:S01]  /*8e40*/  STL [R1+0x334], R26 ;  /* 0x0003341a01007387 */ /* 0x0001e20000100800 */
[----:B---3--:R-:W-:-:S03]  /*8e50*/  FADD R27, R24, R27 ;  /* 0x0000001b181b7221 */ /* 0x008fc60000000000 */
[----:B0-----:R-:W2:Y:S04]  /*8e60*/  LDL.LU R26, [R1+0x3cc] ;  /* 0x0003cc00011a7983 */ /* 0x001ea80000300800 */
[----:B------:R0:W-:Y:S04]  /*8e70*/  STL [R1+0x338], R27 ;  /* 0x0003381b01007387 */ /* 0x0001e80000100800 */
[----:B0-----:R-:W3:Y:S01]  /*8e80*/  LDL.LU R27, [R1+0x3c8] ;  /* 0x0003c800011b7983 */ /* 0x001ee20000300800 */
[----:B----4-:R-:W-:-:S05]  /*8e90*/  FADD R28, R25, R28 ;  /* 0x0000001c191c7221 */ /* 0x010fca0000000000 */
[----:B------:R0:W-:Y:S04]  /*8ea0*/  STL [R1+0x33c], R28 ;  /* 0x00033c1c01007387 */ /* 0x0001e80000100800 */
[----:B0-----:R-:W4:Y:S01]  /*8eb0*/  LDL.LU R28, [R1+0x3c4] ;  /* 0x0003c400011c7983 */ /* 0x001f220000300800 */
        /* <DEDUP_REMOVED lines=35> */
[----:B0-----:R0:W5:Y:S01]  /*90f0*/  LDL.LU R4, [R1+0x394] ;  /* 0x0003940001047983 */ /* 0x0011620000300800 */
[----:B------:R-:W-:Y:S01]  /*9100*/  UMOV UR6, URZ ;  /* 0x0000003f00067c82 */ /* 0x000fe20008000000 */
[----:B--2---:R-:W-:-:S05]  /*9110*/  FADD R3, R38, R3 ;  /* 0x0000000326037221 */ /* 0x004fca0000000000 */
[----:B------:R1:W-:Y:S01]  /*9120*/  STL [R1+0x370], R3 ;  /* 0x0003700301007387 */ /* 0x0003e20000100800 */
[----:B---3--:R-:W-:-:S03]  /*9130*/  FADD R5, R5, R39 ;  /* 0x0000002705057221 */ /* 0x008fc60000000000 */
[----:B-1----:R0:W5:Y:S04]  /*9140*/  LDL.LU R3, [R1+0x390] ;  /* 0x0003900001037983 */ /* 0x0021680000300800 */
[----:B------:R0:W-:Y:S02]  /*9150*/  STL [R1+0x374], R5 ;  /* 0x0003740501007387 */ /* 0x0001e40000100800 */
.L_x_25:
[----:B------:R-:W-:Y:S05]  /*9160*/  @!P1 BRA `(.L_x_26) ;  /* 0x0000000000049947 */ /* 0x000fea0003800000 */
[----:B------:R-:W-:Y:S01]  /*9170*/  BPT.TRAP 0x1 ;  /* 0x000000040000795c */ /* 0x000fe20000300000 */
.L_x_26:
[----:B------:R-:W-:Y:S02]  /*9180*/  UISETP.GT.U32.AND UP0, UPT, UR7, 0x1, UPT ;  /* 0x000000010700788c */ /* 0x000fe4000bf04070 */
[----:B------:R-:W-:-:S04]  /*9190*/  ULEA UR13, UR44, UR9, 0x3 ;  /* 0x000000092c0d7291 */ /* 0x000fc8000f8e183f */
[----:B------:R-:W-:Y:S01]  /*91a0*/  UIADD3 UR13, UR13, 0x88, URZ ;  /* 0x000000880d0d7890 */ /* 0x000fe2000fffe03f */
[----:B------:R-:W-:-:S03]  /*91b0*/  PLOP3.LUT P0, PT, PT, PT, UP0, 0x80, 0x0 ;  /* 0x000000000000781c */ /* 0x000fc60003f0f008 */
[----:B------:R-:W-:-:S09]  /*91c0*/  UPRMT UR13, URZ, 0x654, UR13 ;  /* 0x000006543f0d7896 */ /* 0x000fd2000800000d */
[----:B------:R-:W-:Y:S01]  /*91d0*/  SYNCS.ARRIVE.TRANS64.RED.A1T0 RZ, [UR13], RZ ;  /* 0x000000ffffff79a7 */ /* 0x000fe2000810040d */
[----:B------:R-:W-:Y:S05]  /*91e0*/  @P0 BRA `(.L_x_27) ;  /* 0x0000000000040947 */ /* 0x000fea0003800000 */
[----:B------:R-:W-:Y:S01]  /*91f0*/  BPT.TRAP 0x1 ;  /* 0x000000040000795c */ /* 0x000fe20000300000 */
.L_x_27:
[----:B------:R-:W-:Y:S01]  /*9200*/  UIADD3 UR45, UR45, 0x1, URZ ;  /* 0x000000012d2d7890 */ /* 0x000fe2000fffe03f */
[C---:B-----5:R-:W-:Y:S01]  /*9210*/  ISETP.GT.AND P0, PT, R4.reuse, 0x1, PT ;  /* 0x000000010400780c */ /* 0x060fe20003f04270 */
[----:B------:R-:W-:Y:S01]  /*9220*/  UIADD3 UR44, UR44, 0x1, URZ ;  /* 0x000000012c2c7890 */ /* 0x000fe2000fffe03f */
[----:B------:R-:W-:Y:S01]  /*9230*/  VIADD R4, R4, 0xffffffff ;  /* 0xffffffff04047836 */ /* 0x000fe20000000000 */
[----:B------:R-:W-:Y:S02]  /*9240*/  UISETP.NE.AND UP0, UPT, UR45, 0x11, UPT ;  /* 0x000000112d00788c */ /* 0x000fe4000bf05270 */
[----:B------:R-:W-:Y:S02]  /*9250*/  UISETP.NE.AND UP1, UPT, UR44, 0x11, UPT ;  /* 0x000000112c00788c */ /* 0x000fe4000bf25270 */
[----:B------:R-:W-:Y:S02]  /*9260*/  USEL UR13, URZ, 0x1, UP0 ;  /* 0x000000013f0d7887 */ /* 0x000fe40008000000 */
[----:B------:R-:W-:-:S02]  /*9270*/  USEL UR45, UR45, URZ, UP0 ;  /* 0x0000003f2d2d7287 */ /* 0x000fc40008000000 */
[----:B------:R-:W-:Y:S02]  /*9280*/  USEL UR44, UR44, URZ, UP1 ;  /* 0x0000003f2c2c7287 */ /* 0x000fe40008800000 */
[----:B------:R-:W-:Y:S01]  /*9290*/  LOP3.LUT R3, R3, UR13, RZ, 0x3c, !PT ;  /* 0x0000000d03037c12 */ /* 0x000fe2000f8e3cff */
[----:B------:R-:W-:Y:S01]  /*92a0*/  UMOV UR13, 0x1 ;  /* 0x00000001000d7882 */ /* 0x000fe20000000000 */
[----:B------:R-:W-:Y:S08]  /*92b0*/  @P0 BRA `(.L_x_28) ;  /* 0xffffffc400dc0947 */ /* 0x000ff0000383ffff */
.L_x_20:
[----:B------:R-:W-:-:S04]  /*92c0*/  UISETP.NE.AND UP0, UPT, UR6, URZ, UPT ;  /* 0x0000003f0600728c */ /* 0x000fc8000bf05270 */
[----:B------:R-:W-:-:S06]  /*92d0*/  USEL UR6, URZ, 0x1, !UP0 ;  /* 0x000000013f067887 */ /* 0x000fcc000c000000 */
[----:B------:R-:W-:-:S13]  /*92e0*/  ISETP.NE.AND P0, PT, RZ, UR6, PT ;  /* 0x00000006ff007c0c */ /* 0x000fda000bf05270 */
[----:B------:R-:W-:Y:S05]  /*92f0*/  @!P0 BRA `(.L_x_29) ;  /* 0x0000002800e08947 */ /* 0x000fea0003800000 */
[----:B------:R1:W-:Y:S04]  /*9300*/  STL [R1+0x404], R42 ;  /* 0x0004042a01007387 */ /* 0x0003e80000100800 */
[----:B-1----:R-:W4:Y:S04]  /*9310*/  LDL.LU R42, [R1+0x40] ;  /* 0x00004000012a7983 */ /* 0x002f280000300800 */
[----:B------:R1:W-:Y:S04]  /*9320*/  STL [R1+0x400], R43 ;  /* 0x0004002b01007387 */ /* 0x0003e80000100800 */
[----:B-1----:R-:W5:Y:S04]  /*9330*/  LDL.LU R43, [R1+0x44] ;  /* 0x00004400012b7983 */ /* 0x002f680000300800 */
[----:B------:R1:W-:Y:S04]  /*9340*/  STL [R1+0x3fc], R44 ;  /* 0x0003fc2c01007387 */ /* 0x0003e80000100800 */
[----:B-1----:R-:W2:Y:S04]  /*9350*/  LDL.LU R44, [R1+0x48] ;  /* 0x00004800012c7983 */ /* 0x002ea80000300800 */
[----:B------:R1:W-:Y:S04]  /*9360*/  STL [R1+0x3f8], R45 ;  /* 0x0003f82d01007387 */ /* 0x0003e80000100800 */
[----:B-1----:R-:W3:Y:S04]  /*9370*/  LDL.LU R45, [R1+0x4c] ;  /* 0x00004c00012d7983 */ /* 0x002ee80000300800 */
        /* <DEDUP_REMOVED lines=8> */
[----:B------:R-:W3:Y:S04]  /*9400*/  LDL.LU R3, [R1+0x74] ;  /* 0x0000740001037983 */ /* 0x000ee80000300800 */
[----:B------:R-:W3:Y:S04]  /*9410*/  LDL.LU R4, [R1+0x78] ;  /* 0x0000780001047983 */ /* 0x000ee80000300800 */
[----:B0-----:R-:W3:Y:S04]  /*9420*/  LDL.LU R5, [R1+0x7c] ;  /* 0x00007c0001057983 */ /* 0x001ee80000300800 */
[----:B------:R0:W-:Y:S04]  /*9430*/  STL [R1+0x3e4], R50 ;  /* 0x0003e43201007387 */ /* 0x0001e80000100800 */
[----:B0-----:R-:W3:Y:S04]  /*9440*/  LDL.LU R50, [R1] ;  /* 0x0000000001327983 */ /* 0x001ee80000300800 */
[----:B------:R0:W-:Y:S04]  /*9450*/  STL [R1+0x3e0], R51 ;  /* 0x0003e03301007387 */ /* 0x0001e80000100800 */
[----:B0-----:R-:W3:Y:S04]  /*9460*/  LDL.LU R51, [R1+0x4] ;  /* 0x0000040001337983 */ /* 0x001ee80000300800 */
        /* <DEDUP_REMOVED lines=39> */
[----:B0-----:R-:W3:Y:S01]  /*96e0*/  LDL.LU R39, [R1+0x2c] ;  /* 0x00002c0001277983 */ /* 0x001ee20000300800 */
[----:B----4-:R-:W-:Y:S01]  /*96f0*/  FADD R2, R42, R2 ;  /* 0x000000022a027221 */ /* 0x010fe20000000000 */
[----:B-----5:R-:W-:Y:S01]  /*9700*/  FADD R0, R43, R0 ;  /* 0x000000002b007221 */ /* 0x020fe20000000000 */
[----:B--2---:R-:W-:Y:S01]  /*9710*/  FADD R6, R44, R6 ;  /* 0x000000062c067221 */ /* 0x004fe20000000000 */
[----:B------:R-:W2:Y:S01]  /*9720*/  LDL.LU R42, [R1+0x404] ;  /* 0x00040400012a7983 */ /* 0x000ea20000300800 */
[----:B---3--:R-:W-:Y:S01]  /*9730*/  FADD R7, R45, R7 ;  /* 0x000000072d077221 */ /* 0x008fe20000000000 */
[----:B------:R-:W-:-:S02]  /*9740*/  FADD R8, R46, R8 ;  /* 0x000000082e087221 */ /* 0x000fc40000000000 */
[----:B------:R-:W3:Y:S01]  /*9750*/  LDL.LU R43, [R1+0x400] ;  /* 0x00040000012b7983 */ /* 0x000ee20000300800 */
[----:B------:R-:W-:-:S03]  /*9760*/  FADD R9, R47, R9 ;  /* 0x000000092f097221 */ /* 0x000fc60000000000 */
[----:B------:R-:W4:Y:S01]  /*9770*/  LDL.LU R44, [R1+0x3fc] ;  /* 0x0003fc00012c7983 */ /* 0x000f220000300800 */
[----:B------:R-:W-:-:S03]  /*9780*/  FADD R10, R48, R10 ;  /* 0x0000000a300a7221 */ /* 0x000fc60000000000 */
[----:B------:R-:W5:Y:S01]  /*9790*/  LDL.LU R45, [R1+0x3f8] ;  /* 0x0003f800012d7983 */ /* 0x000f620000300800 */
[----:B------:R-:W-:-:S03]  /*97a0*/  FADD R11, R49, R11 ;  /* 0x0000000b310b7221 */ /* 0x000fc60000000000 */
[----:B------:R-:W5:Y:S01]  /*97b0*/  LDL.LU R46, [R1+0x3f4] ;  /* 0x0003f400012e7983 */ /* 0x000f620000300800 */
[----:B------:R-:W-:-:S03]  /*97c0*/  FADD R17, R3, R17 ;  /* 0x0000001103117221 */ /* 0x000fc60000000000 */
[----:B------:R-:W5:Y:S01]  /*97d0*/  LDL.LU R47, [R1+0x3f0] ;  /* 0x0003f000012f7983 */ /* 0x000f620000300800 */
[----:B------:R-:W-:-:S03]  /*97e0*/  FADD R18, R4, R18 ;  /* 0x0000001204127221 */ /* 0x000fc60000000000 */
[----:B------:R-:W5:Y:S04]  /*97f0*/  LDL.LU R48, [R1+0x3ec] ;  /* 0x0003ec0001307983 */ /* 0x000f680000300800 */
[----:B------:R-:W5:Y:S01]  /*9800*/  LDL.LU R49, [R1+0x3e8] ;  /* 0x0003e80001317983 */ /* 0x000f620000300800 */
[----:B------:R-:W-:-:S03]  /*9810*/  FADD R19, R5, R19 ;  /* 0x0000001305137221 */ /* 0x000fc60000000000 */
[----:B------:R-:W2:Y:S04]  /*9820*/  LDL.LU R3, [R1+0x84] ;  /* 0x0000840001037983 */ /* 0x000ea80000300800 */
[----:B------:R-:W3:Y:S04]  /*9830*/  LDL.LU R4, [R1+0x88] ;  /* 0x0000880001047983 */ /* 0x000ee80000300800 */
[----:B------:R-:W4:Y:S01]  /*9840*/  LDL.LU R5, [R1+0x8c] ;  /* 0x00008c0001057983 */ /* 0x000f220000300800 */
[----:B------:R-:W-:Y:S01]  /*9850*/  FADD R20, R50, R20 ;  /* 0x0000001432147221 */ /* 0x000fe20000000000 */
        /* <DEDUP_REMOVED lines=9> */
[----:B------:R-:W-:-:S02]  /*98f0*/  FADD R16, R29, R16 ;  /* 0x000000101d107221 */ /* 0x000fc40000000000 */
[----:B------:R-:W5:Y:S01]  /*9900*/  LDL.LU R29, [R1+0x90] ;  /* 0x00009000011d7983 */ /* 0x000f620000300800 */
[----:B------:R-:W-:-:S03]  /*9910*/  FADD R15, R30, R15 ;  /* 0x0000000f1e0f7221 */ /* 0x000fc60000000000 */
[----:B------:R-:W5:Y:S01]  /*9920*/  LDL.LU R30, [R1+0x94] ;  /* 0x00009400011e7983 */ /* 0x000f620000300800 */
[----:B------:R-:W-:-:S03]  /*9930*/  FADD R14, R31, R14 ;  /* 0x0000000e1f0e7221 */ /* 0x000fc60000000000 */
[----:B------:R-:W5:Y:S01]  /*9940*/  LDL.LU R31, [R1+0x98] ;  /* 0x00009800011f7983 */ /* 0x000f620000300800 */
[----:B------:R-:W-:-:S03]  /*9950*/  FADD R13, R32, R13 ;  /* 0x0000000d200d7221 */ /* 0x000fc60000000000 */
[----:B------:R-:W5:Y:S01]  /*9960*/  LDL.LU R32, [R1+0x9c] ;  /* 0x00009c0001207983 */ /* 0x000f620000300800 */
[----:B------:R-:W-:Y:S01]  /*9970*/  FADD R222, R28, R222 ;  /* 0x000000de1cde7221 */ /* 0x000fe20000000000 */
[----:B------:R-:W-:Y:S02]  /*9980*/  FADD R12, R33, R12 ;  /* 0x0000000c210c7221 */ /* 0x000fe40000000000 */
[----:B------:R-:W5:Y:S04]  /*9990*/  LDL.LU R33, [R1+0xa0] ;  /* 0x0000a00001217983 */ /* 0x000f680000300800 */
[----:B------:R-:W5:Y:S04]  /*99a0*/  LDL.LU R50, [R1+0x3e4] ;  /* 0x0003e40001327983 */ /* 0x000f680000300800 */
[----:B------:R-:W5:Y:S04]  /*99b0*/  LDL.LU R51, [R1+0x3e0] ;  /* 0x0003e00001337983 */ /* 0x000f680000300800 */
[----:B------:R-:W5:Y:S04]  /*99c0*/  LDL.LU R52, [R1+0x3dc] ;  /* 0x0003dc0001347983 */ /* 0x000f680000300800 */
[----:B------:R-:W5:Y:S04]  /*99d0*/  LDL.LU R53, [R1+0x3d8] ;  /* 0x0003d80001357983 */ /* 0x000f680000300800 */
[----:B------:R-:W5:Y:S04]  /*99e0*/  LDL.LU R54, [R1+0x3d4] ;  /* 0x0003d40001367983 */ /* 0x000f680000300800 */
[----:B------:R-:W5:Y:S04]  /*99f0*/  LDL.LU R55, [R1+0x3d0] ;  /* 0x0003d00001377983 */ /* 0x000f680000300800 */
[----:B------:R-:W5:Y:S01]  /*9a00*/  LDL.LU R24, [R1+0x3cc] ;  /* 0x0003cc0001187983 */ /* 0x000f620000300800 */
[----:B------:R-:W-:-:S03]  /*9a10*/  FADD R227, R34, R227 ;  /* 0x000000e322e37221 */ /* 0x000fc60000000000 */
[----:B------:R-:W5:Y:S04]  /*9a20*/  LDL.LU R25, [R1+0x3c8] ;  /* 0x0003c80001197983 */ /* 0x000f680000300800 */
[----:B------:R-:W5:Y:S04]  /*9a30*/  LDL.LU R26, [R1+0x3c4] ;  /* 0x0003c400011a7983 */ /* 0x000f680000300800 */
[----:B------:R-:W5:Y:S01]  /*9a40*/  LDL.LU R27, [R1+0x3c0] ;  /* 0x0003c000011b7983 */ /* 0x000f620000300800 */
[----:B------:R-:W-:-:S03]  /*9a50*/  FADD R226, R35, R226 ;  /* 0x000000e223e27221 */ /* 0x000fc60000000000 */
[----:B------:R-:W5:Y:S04]  /*9a60*/  LDL.LU R28, [R1+0x3bc] ;  /* 0x0003bc00011c7983 */ /* 0x000f680000300800 */
[----:B------:R-:W5:Y:S01]  /*9a70*/  LDL.LU R34, [R1+0xa4] ;  /* 0x0000a40001227983 */ /* 0x000f620000300800 */
[----:B------:R-:W-:-:S03]  /*9a80*/  FADD R225, R36, R225 ;  /* 0x000000e124e17221 */ /* 0x000fc60000000000 */
[----:B------:R-:W5:Y:S01]  /*9a90*/  LDL.LU R35, [R1+0xa8] ;  /* 0x0000a80001237983 */ /* 0x000f620000300800 */
[----:B------:R-:W-:-:S03]  /*9aa0*/  FADD R37, R202, R37 ;  /* 0x00000025ca257221 */ /* 0x000fc60000000000 */
[----:B------:R-:W5:Y:S04]  /*9ab0*/  LDL.LU R36, [R1+0xac] ;  /* 0x0000ac0001247983 */ /* 0x000f680000300800 */
[----:B------:R0:W-:Y:S01]  /*9ac0*/  STL [R1+0x80], R37 ;  /* 0x0000802501007387 */ /* 0x0001e20000100800 */
[----:B------:R-:W-:-:S03]  /*9ad0*/  FADD R224, R38, R224 ;  /* 0x000000e026e07221 */ /* 0x000fc60000000000 */
[----:B0-----:R-:W5:Y:S04]  /*9ae0*/  LDL.LU R37, [R1+0xb0] ;  /* 0x0000b00001257983 */ /* 0x001f680000300800 */
[----:B------:R-:W5:Y:S01]  /*9af0*/  LDL.LU R38, [R1+0xb4] ;  /* 0x0000b40001267983 */ /* 0x000f620000300800 */
[----:B------:R-:W-:-:S03]  /*9b00*/  FADD R223, R39, R223 ;  /* 0x000000df27df7221 */ /* 0x000fc60000000000 */
[----:B------:R-:W5:Y:S01]  /*9b10*/  LDL.LU R39, [R1+0xb8] ;  /* 0x0000b80001277983 */ /* 0x000f620000300800 */
[----:B------:R-:W-:Y:S01]  /*9b20*/  FADD R229, R201, R229 ;  /* 0x000000e5c9e57221 */ /* 0x000fe20000000000 */
[----:B------:R-:W-:Y:S01]  /*9b30*/  FADD R228, R200, R228 ;  /* 0x000000e4c8e47221 */ /* 0x000fe20000000000 */
[----:B--2---:R-:W-:Y:S01]  /*9b40*/  FADD R3, R203, R3 ;  /* 0x00000003cb037221 */ /* 0x004fe20000000000 */
[----:B---3--:R-:W-:-:S04]  /*9b50*/  FADD R4, R204, R4 ;  /* 0x00000004cc047221 */ /* 0x008fc80000000000 */
[----:B------:R0:W-:Y:S01]  /*9b60*/  STL [R1+0x84], R3 ;  /* 0x0000840301007387 */ /* 0x0001e20000100800 */
[----:B----4-:R-:W-:-:S03]  /*9b70*/  FADD R5, R205, R5 ;  /* 0x00000005cd057221 */ /* 0x010fc60000000000 */
[----:B------:R-:W2:Y:S04]  /*9b80*/  LDL.LU R205, [R1+0xe8] ;  /* 0x0000e80001cd7983 */ /* 0x000ea80000300800 */
[----:B------:R1:W-:Y:S04]  /*9b90*/  STL [R1+0x88], R4 ;  /* 0x0000880401007387 */ /* 0x0003e80000100800 */
[----:B------:R-:W3:Y:S04]  /*9ba0*/  LDL.LU R204, [R1+0xec] ;  /* 0x0000ec0001cc7983 */ /* 0x000ee80000300800 */
[----:B------:R-:W4:Y:S04]  /*9bb0*/  LDL.LU R203, [R1+0xf0] ;  /* 0x0000f00001cb7983 */ /* 0x000f280000300800 */
[----:B------:R1:W-:Y:S04]  /*9bc0*/  STL [R1+0x8c], R5 ;  /* 0x00008c0501007387 */ /* 0x0003e80000100800 */
[----:B------:R-:W4:Y:S04]  /*9bd0*/  LDL.LU R202, [R1+0xf4] ;  /* 0x0000f40001ca7983 */ /* 0x000f280000300800 */
[----:B------:R-:W4:Y:S04]  /*9be0*/  LDL.LU R201, [R1+0xf8] ;  /* 0x0000f80001c97983 */ /* 0x000f280000300800 */
[----:B------:R-:W4:Y:S04]  /*9bf0*/  LDL.LU R200, [R1+0xfc] ;  /* 0x0000fc0001c87983 */ /* 0x000f280000300800 */
[----:B0-----:R-:W4:Y:S04]  /*9c00*/  LDL.LU R3, [R1+0x100] ;  /* 0x0001000001037983 */ /* 0x001f280000300800 */
[----:B-1----:R-:W4:Y:S04]  /*9c10*/  LDL.LU R4, [R1+0x104] ;  /* 0x0001040001047983 */ /* 0x002f280000300800 */
[----:B------:R-:W4:Y:S01]  /*9c20*/  LDL.LU R5, [R1+0x108] ;  /* 0x0001080001057983 */ /* 0x000f220000300800 */
[----:B-----5:R-:W-:-:S05]  /*9c30*/  FADD R29, R206, R29 ;  /* 0x0000001dce1d7221 */ /* 0x020fca0000000000 */
[----:B------:R0:W-:Y:S01]  /*9c40*/  STL [R1+0x90], R29 ;  /* 0x0000901d01007387 */ /* 0x0001e20000100800 */
[----:B------:R-:W-:-:S03]  /*9c50*/  FADD R30, R207, R30 ;  /* 0x0000001ecf1e7221 */ /* 0x000fc60000000000 */
[----:B0-----:R-:W5:Y:S04]  /*9c60*/  LDL.LU R29, [R1+0x3b8] ;  /* 0x0003b800011d7983 */ /* 0x001f680000300800 */
[----:B------:R-:W5:Y:S04]  /*9c70*/  LDL.LU R206, [R1+0xe4] ;  /* 0x0000e40001ce7983 */ /* 0x000f680000300800 */
[----:B------:R0:W-:Y:S01]  /*9c80*/  STL [R1+0x94], R30 ;  /* 0x0000941e01007387 */ /* 0x0001e20000100800 */
[----:B------:R-:W-:-:S03]  /*9c90*/  FADD R31, R208, R31 ;  /* 0x0000001fd01f7221 */ /* 0x000fc60000000000 */
[----:B0-----:R-:W5:Y:S04]  /*9ca0*/  LDL.LU R30, [R1+0x3b4] ;  /* 0x0003b400011e7983 */ /* 0x001f680000300800 */
[----:B------:R-:W5:Y:S01]  /*9cb0*/  LDL.LU R207, [R1+0xe0] ;  /* 0x0000e00001cf7983 */ /* 0x000f620000300800 */
[----:B------:R-:W-:-:S03]  /*9cc0*/  FADD R32, R209, R32 ;  /* 0x00000020d1207221 */ /* 0x000fc60000000000 */
[----:B------:R0:W-:Y:S04]  /*9cd0*/  STL [R1+0x98], R31 ;  /* 0x0000981f01007387 */ /* 0x0001e80000100800 */
[----:B0-----:R-:W5:Y:S01]  /*9ce0*/  LDL.LU R31, [R1+0x3b0] ;  /* 0x0003b000011f7983 */ /* 0x001f620000300800 */
[----:B------:R-:W-:-:S03]  /*9cf0*/  FADD R33, R210, R33 ;  /* 0x00000021d2217221 */ /* 0x000fc60000000000 */
[----:B------:R-:W5:Y:S04]  /*9d00*/  LDL.LU R208, [R1+0xdc] ;  /* 0x0000dc0001d07983 */ /* 0x000f680000300800 */
[----:B------:R0:W-:Y:S04]  /*9d10*/  STL [R1+0x9c], R32 ;  /* 0x00009c2001007387 */ /* 0x0001e80000100800 */
[----:B0-----:R-:W5:Y:S04]  /*9d20*/  LDL.LU R32, [R1+0x3ac] ;  /* 0x0003ac0001207983 */ /* 0x001f680000300800 */
[----:B------:R-:W5:Y:S04]  /*9d30*/  LDL.LU R209, [R1+0xd8] ;  /* 0x0000d80001d17983 */ /* 0x000f680000300800 */
[----:B------:R0:W-:Y:S04]  /*9d40*/  STL [R1+0xa0], R33 ;  /* 0x0000a02101007387 */ /* 0x0001e80000100800 */
[----:B0-----:R-:W5:Y:S04]  /*9d50*/  LDL.LU R33, [R1+0x3a8] ;  /* 0x0003a80001217983 */ /* 0x001f680000300800 */
[----:B------:R-:W5:Y:S01]  /*9d60*/  LDL.LU R210, [R1+0xd4] ;  /* 0x0000d40001d27983 */ /* 0x000f620000300800 */
[----:B------:R-:W-:Y:S01]  /*9d70*/  FADD R34, R211, R34 ;  /* 0x00000022d3227221 */ /* 0x000fe20000000000 */
[----:B------:R-:W-:-:S04]  /*9d80*/  FADD R35, R212, R35 ;  /* 0x00000023d4237221 */ /* 0x000fc80000000000 */
[----:B------:R0:W-:Y:S01]  /*9d90*/  STL [R1+0xa4], R34 ;  /* 0x0000a42201007387 */ /* 0x0001e20000100800 */
[----:B------:R-:W-:-:S03]  /*9da0*/  FADD R36, R213, R36 ;  /* 0x00000024d5247221 */ /* 0x000fc60000000000 */
[----:B0-----:R-:W5:Y:S04]  /*9db0*/  LDL.LU R34, [R1+0x3a4] ;  /* 0x0003a40001227983 */ /* 0x001f680000300800 */
[----:B------:R-:W5:Y:S01]  /*9dc0*/  LDL.LU R211, [R1+0xd0] ;  /* 0x0000d00001d37983 */ /* 0x000f620000300800 */
[----:B------:R-:W-:-:S03]  /*9dd0*/  FADD R37, R214, R37 ;  /* 0x00000025d6257221 */ /* 0x000fc60000000000 */
[----:B------:R0:W-:Y:S01]  /*9de0*/  STL [R1+0xa8], R35 ;  /* 0x0000a82301007387 */ /* 0x0001e20000100800 */
[----:B------:R-:W-:-:S03]  /*9df0*/  FADD R38, R215, R38 ;  /* 0x00000026d7267221 */ /* 0x000fc60000000000 */
[----:B0-----:R-:W5:Y:S04]  /*9e00*/  LDL.LU R35, [R1+0x3a0] ;  /* 0x0003a00001237983 */ /* 0x001f680000300800 */
[----:B------:R-:W5:Y:S04]  /*9e10*/  LDL.LU R212, [R1+0xcc] ;  /* 0x0000cc0001d47983 */ /* 0x000f680000300800 */
[----:B------:R0:W-:Y:S01]  /*9e20*/  STL [R1+0xac], R36 ;  /* 0x0000ac2401007387 */ /* 0x0001e20000100800 */
[----:B------:R-:W-:-:S03]  /*9e30*/  FADD R39, R184, R39 ;  /* 0x00000027b8277221 */ /* 0x000fc60000000000 */
[----:B0-----:R-:W5:Y:S04]  /*9e40*/  LDL.LU R36, [R1+0x39c] ;  /* 0x00039c0001247983 */ /* 0x001f680000300800 */
[----:B------:R-:W5:Y:S04]  /*9e50*/  LDL.LU R213, [R1+0xc8] ;  /* 0x0000c80001d57983 */ /* 0x000f680000300800 */
[----:B------:R0:W-:Y:S04]  /*9e60*/  STL [R1+0xb0], R37 ;  /* 0x0000b02501007387 */ /* 0x0001e80000100800 */
[----:B0-----:R-:W5:Y:S04]  /*9e70*/  LDL.LU R37, [R1+0x398] ;  /* 0x0003980001257983 */ /* 0x001f680000300800 */
[----:B------:R-:W5:Y:S04]  /*9e80*/  LDL.LU R214, [R1+0xc4] ;  /* 0x0000c40001d67983 */ /* 0x000f680000300800 */
[----:B------:R0:W-:Y:S04]  /*9e90*/  STL [R1+0xb4], R38 ;  /* 0x0000b42601007387 */ /* 0x0001e80000100800 */
[----:B0-----:R-:W5:Y:S04]  /*9ea0*/  LDL.LU R38, [R1+0x394] ;  /* 0x0003940001267983 */ /* 0x001f680000300800 */
[----:B------:R-:W5:Y:S04]  /*9eb0*/  LDL.LU R215, [R1+0xc0] ;  /* 0x0000c00001d77983 */ /* 0x000f680000300800 */
[----:B------:R0:W-:Y:S04]  /*9ec0*/  STL [R1+0xb8], R39 ;  /* 0x0000b82701007387 */ /* 0x0001e80000100800 */
[----:B0-----:R-:W5:Y:S04]  /*9ed0*/  LDL.LU R39, [R1+0x390] ;  /* 0x0003900001277983 */ /* 0x001f680000300800 */
[----:B------:R-:W5:Y:S01]  /*9ee0*/  LDL.LU R184, [R1+0xbc] ;  /* 0x0000bc0001b87983 */ /* 0x000f620000300800 */
[----:B--2---:R-:W-:Y:S01]  /*9ef0*/  FADD R205, R196, R205 ;  /* 0x000000cdc4cd7221 */ /* 0x004fe20000000000 */
[----:B---3--:R-:W-:Y:S01]  /*9f00*/  FADD R204, R197, R204 ;  /* 0x000000ccc5cc7221 */ /* 0x008fe20000000000 */
[----:B----4-:R-:W-:Y:S01]  /*9f10*/  FADD R203, R198, R203 ;  /* 0x000000cbc6cb7221 */ /* 0x010fe20000000000 */
[----:B------:R-:W-:Y:S01]  /*9f20*/  FADD R202, R199, R202 ;  /* 0x000000cac7ca7221 */ /* 0x000fe20000000000 */
[----:B------:R-:W-:Y:S01]  /*9f30*/  FADD R201, R168, R201 ;  /* 0x000000c9a8c97221 */ /* 0x000fe20000000000 */
[----:B------:R-:W-:Y:S01]  /*9f40*/  FADD R200, R169, R200 ;  /* 0x000000c8a9c87221 */ /* 0x000fe20000000000 */
[----:B------:R-:W-:Y:S01]  /*9f50*/  FADD R3, R170, R3 ;  /* 0x00000003aa037221 */ /* 0x000fe20000000000 */
[----:B------:R-:W-:Y:S01]  /*9f60*/  FADD R4, R171, R4 ;  /* 0x00000004ab047221 */ /* 0x000fe20000000000 */
[----:B------:R-:W-:Y:S01]  /*9f70*/  FADD R5, R172, R5 ;  /* 0x00000005ac057221 */ /* 0x000fe20000000000 */
[----:B-----5:R-:W-:Y:S01]  /*9f80*/  FADD R206, R195, R206 ;  /* 0x000000cec3ce7221 */ /* 0x020fe20000000000 */
        /* <DEDUP_REMOVED lines=9> */
[----:B------:R-:W-:-:S05]  /*a020*/  FADD R184, R185, R184 ;  /* 0x000000b8b9b87221 */ /* 0x000fca0000000000 */
[----:B------:R0:W-:Y:S04]  /*a030*/  STL [R1+0xbc], R184 ;  /* 0x0000bcb801007387 */ /* 0x0001e80000100800 */
        /* <DEDUP_REMOVED lines=16> */
[----:B------:R-:W5:Y:S04]  /*a140*/  LDL.LU R195, [R1+0x10c] ;  /* 0x00010c0001c37983 */ /* 0x000f680000300800 */
[----:B------:R5:W-:Y:S04]  /*a150*/  STL [R1+0x100], R3 ;  /* 0x0001000301007387 */ /* 0x000be80000100800 */
[----:B------:R-:W5:Y:S04]  /*a160*/  LDL.LU R194, [R1+0x110] ;  /* 0x0001100001c27983 */ /* 0x000f680000300800 */
[----:B------:R5:W-:Y:S04]  /*a170*/  STL [R1+0x104], R4 ;  /* 0x0001040401007387 */ /* 0x000be80000100800 */
[----:B------:R-:W5:Y:S04]  /*a180*/  LDL.LU R193, [R1+0x114] ;  /* 0x0001140001c17983 */ /* 0x000f680000300800 */
[----:B------:R5:W-:Y:S04]  /*a190*/  STL [R1+0x108], R5 ;  /* 0x0001080501007387 */ /* 0x000be80000100800 */
[----:B------:R-:W5:Y:S04]  /*a1a0*/  LDL.LU R192, [R1+0x118] ;  /* 0x0001180001c07983 */ /* 0x000f680000300800 */
[----:B------:R-:W5:Y:S04]  /*a1b0*/  LDL.LU R191, [R1+0x11c] ;  /* 0x00011c0001bf7983 */ /* 0x000f680000300800 */
[----:B------:R-:W5:Y:S04]  /*a1c0*/  LDL.LU R190, [R1+0x120] ;  /* 0x0001200001be7983 */ /* 0x000f680000300800 */
[----:B------:R-:W5:Y:S04]  /*a1d0*/  LDL.LU R189, [R1+0x124] ;  /* 0x0001240001bd7983 */ /* 0x000f680000300800 */
[----:B------:R-:W5:Y:S04]  /*a1e0*/  LDL.LU R188, [R1+0x128] ;  /* 0x0001280001bc7983 */ /* 0x000f680000300800 */
[----:B------:R-:W5:Y:S04]  /*a1f0*/  LDL.LU R187, [R1+0x12c] ;  /* 0x00012c0001bb7983 */ /* 0x000f680000300800 */
[----:B------:R-:W5:Y:S04]  /*a200*/  LDL.LU R186, [R1+0x130] ;  /* 0x0001300001ba7983 */ /* 0x000f680000300800 */
[----:B------:R-:W5:Y:S04]  /*a210*/  LDL.LU R185, [R1+0x134] ;  /* 0x0001340001b97983 */ /* 0x000f680000300800 */
[----:B0-----:R-:W5:Y:S04]  /*a220*/  LDL.LU R184, [R1+0x138] ;  /* 0x0001380001b87983 */ /* 0x001f680000300800 */
[----:B-1----:R-:W5:Y:S04]  /*a230*/  LDL.LU R215, [R1+0x13c] ;  /* 0x00013c0001d77983 */ /* 0x002f680000300800 */
[----:B--2---:R-:W2:Y:S04]  /*a240*/  LDL.LU R214, [R1+0x140] ;  /* 0x0001400001d67983 */ /* 0x004ea80000300800 */
[----:B---3--:R-:W3:Y:S04]  /*a250*/  LDL.LU R213, [R1+0x144] ;  /* 0x0001440001d57983 */ /* 0x008ee80000300800 */
[----:B----4-:R-:W4:Y:S04]  /*a260*/  LDL.LU R212, [R1+0x148] ;  /* 0x0001480001d47983 */ /* 0x010f280000300800 */
[----:B-----5:R-:W5:Y:S04]  /*a270*/  LDL.LU R211, [R1+0x14c] ;  /* 0x00014c0001d37983 */ /* 0x020f680000300800 */
        /* <DEDUP_REMOVED lines=14> */
[----:B------:R-:W-:Y:S01]  /*a360*/  FADD R195, R173, R195 ;  /* 0x000000c3adc37221 */ /* 0x000fe20000000000 */
[----:B------:R-:W-:-:S04]  /*a370*/  FADD R194, R174, R194 ;  /* 0x000000c2aec27221 */ /* 0x000fc80000000000 */
        /* <DEDUP_REMOVED lines=23> */
[----:B--2---:R-:W-:-:S03]  /*a4f0*/  FADD R214, R154, R214 ;  /* 0x000000d69ad67221 */ /* 0x004fc60000000000 */
[----:B------:R2:W-:Y:S01]  /*a500*/  STL [R1+0x13c], R215 ;  /* 0x00013cd701007387 */ /* 0x0005e20000100800 */
[----:B---3--:R-:W-:-:S03]  /*a510*/  FADD R213, R155, R213 ;  /* 0x000000d59bd57221 */ /* 0x008fc60000000000 */
[----:B------:R3:W-:Y:S01]  /*a520*/  STL [R1+0x140], R214 ;  /* 0x000140d601007387 */ /* 0x0007e20000100800 */
[----:B----4-:R-:W-:-:S03]  /*a530*/  FADD R212, R156, R212 ;  /* 0x000000d49cd47221 */ /* 0x010fc60000000000 */
[----:B------:R4:W-:Y:S01]  /*a540*/  STL [R1+0x144], R213 ;  /* 0x000144d501007387 */ /* 0x0009e20000100800 */
[----:B-----5:R-:W-:-:S03]  /*a550*/  FADD R211, R157, R211 ;  /* 0x000000d39dd37221 */ /* 0x020fc60000000000 */
        /* <DEDUP_REMOVED lines=26> */
[----:B0-----:R-:W5:Y:S01]  /*a700*/  LDL.LU R195, [R1+0x188] ;  /* 0x0001880001c37983 */ /* 0x001f620000300800 */
[----:B------:R-:W-:-:S03]  /*a710*/  FADD R5, R139, R5 ;  /* 0x000000058b057221 */ /* 0x000fc60000000000 */
[----:B------:R0:W-:Y:S04]  /*a720*/  STL [R1+0x17c], R3 ;  /* 0x00017c0301007387 */ /* 0x0001e80000100800 */
[----:B-1----:R-:W5:Y:S04]  /*a730*/  LDL.LU R194, [R1+0x18c] ;  /* 0x00018c0001c27983 */ /* 0x002f680000300800 */
        /* <DEDUP_REMOVED lines=367> */
[----:B------:R-:W-:Y:S01]  /*be30*/  FADD R4, R38, R4 ;  /* 0x0000000426047221 */ /* 0x000fe20000000000 */
[----:B------:R-:W-:-:S05]  /*be40*/  FADD R5, R5, R39 ;  /* 0x0000002705057221 */ /* 0x000fca0000000000 */
[----:B------:R1:W-:Y:S04]  /*be50*/  STL [R1+0x374], R5 ;  /* 0x0003740501007387 */ /* 0x0003e80000100800 */
[----:B------:R1:W-:Y:S04]  /*be60*/  STL [R1+0x36c], R3 ;  /* 0x00036c0301007387 */ /* 0x0003e80000100800 */
[----:B------:R1:W-:Y:S02]  /*be70*/  STL [R1+0x370], R4 ;  /* 0x0003700401007387 */ /* 0x0003e40000100800 */
.L_x_29:
[----:B-1----:R-:W1:Y:S02]  /*be80*/  LDC R3, c[0x0][0x28c] ;  /* 0x0000a300ff037b82 */ /* 0x002e640000000800 */
[----:B-1----:R-:W-:-:S13]  /*be90*/  ISETP.GE.AND P0, PT, R3, 0x1, PT ;  /* 0x000000010300780c */ /* 0x002fda0003f06270 */
[----:B------:R-:W-:Y:S05]  /*bea0*/  @!P0 BRA `(.L_x_30) ;  /* 0x0000000000488947 */ /* 0x000fea0003800000 */
[----:B------:R-:W-:-:S06]  /*beb0*/  UISETP.NE.AND UP0, UPT, UR8, 0x3, UPT ;  /* 0x000000030800788c */ /* 0x000fcc000bf05270 */
[----:B------:R-:W-:-:S13]  /*bec0*/  PLOP3.LUT P0, PT, PT, PT, UP0, 0x80, 0x0 ;  /* 0x000000000000781c */ /* 0x000fda0003f0f008 */
[----:B------:R-:W-:Y:S05]  /*bed0*/  @!P0 BRA `(.L_x_31) ;  /* 0x0000000000048947 */ /* 0x000fea0003800000 */
[----:B------:R-:W-:Y:S01]  /*bee0*/  BPT.TRAP 0x1 ;  /* 0x000000040000795c */ /* 0x000fe20000300000 */
.L_x_31:
[----:B------:R-:W-:-:S04]  /*bef0*/  UISETP.LT.AND UP0, UPT, UR11, 0x1, UPT ;  /* 0x000000010b00788c */ /* 0x000fc8000bf01270 */
[----:B------:R-:W-:Y:S02]  /*bf00*/  USEL UR6, UR11, 0x1, UP0 ;  /* 0x000000010b067887 */ /* 0x000fe40008000000 */
[----:B------:R-:W-:Y:S02]  /*bf10*/  UISETP.GT.U32.AND UP0, UPT, UR7, 0x1, UPT ;  /* 0x000000010700788c */ /* 0x000fe4000bf04070 */
[----:B------:R-:W-:-:S04]  /*bf20*/  UIADD3 UR6, UR5, UR11, -UR6 ;  /* 0x0000000b05067290 */ /* 0x000fc8000fffe806 */
[----:B------:R-:W-:Y:S01]  /*bf30*/  UIMAD.WIDE.U32 UR12, UR6, -0xf0f0f0f, URZ ;  /* 0xf0f0f0f1060c78a5 */ /* 0x000fe2000f8e003f */
[----:B------:R-:W-:-:S03]  /*bf40*/  PLOP3.LUT P0, PT, PT, PT, UP0, 0x80, 0x0 ;  /* 0x000000000000781c */ /* 0x000fc60003f0f008 */
[----:B------:R-:W-:-:S04]  /*bf50*/  USHF.R.U32.HI UR12, URZ, 0x4, UR13 ;  /* 0x000000043f0c7899 */ /* 0x000fc8000801160d */
[----:B------:R-:W-:-:S04]  /*bf60*/  UIMAD UR6, UR12, -0x11, UR6 ;  /* 0xffffffef0c0678a4 */ /* 0x000fc8000f8e0206 */
[----:B------:R-:W-:-:S04]  /*bf70*/  ULEA UR6, UR6, UR9, 0x3 ;  /* 0x0000000906067291 */ /* 0x000fc8000f8e183f */
[----:B------:R-:W-:-:S04]  /*bf80*/  UIADD3 UR6, UR6, 0x88, URZ ;  /* 0x0000008806067890 */ /* 0x000fc8000fffe03f */
[----:B------:R-:W-:-:S09]  /*bf90*/  UPRMT UR6, URZ, 0x654, UR6 ;  /* 0x000006543f067896 */ /* 0x000fd20008000006 */
[----:B------:R-:W-:Y:S01]  /*bfa0*/  SYNCS.ARRIVE.TRANS64.RED.A1T0 RZ, [UR6], RZ ;  /* 0x000000ffffff79a7 */ /* 0x000fe20008100406 */
[----:B------:R-:W-:Y:S05]  /*bfb0*/  @P0 BRA `(.L_x_30) ;  /* 0x0000000000040947 */ /* 0x000fea0003800000 */
[----:B------:R-:W-:Y:S01]  /*bfc0*/  BPT.TRAP 0x1 ;  /* 0x000000040000795c */ /* 0x000fe20000300000 */
.L_x_30:
[----:B------:R-:W4:Y:S01]  /*bfd0*/  LDL.LU R4, [R1+0x380] ;  /* 0x0003800001047983 */ /* 0x000f220000300800 */
[----:B------:R-:W1:Y:S01]  /*bfe0*/  LDC R3, c[0x0][0x288] ;  /* 0x0000a200ff037b82 */ /* 0x000e620000000800 */
[----:B------:R-:W5:Y:S01]  /*bff0*/  S2R R24, SR_TID.X ;  /* 0x0000000000187919 */ /* 0x000f620000002100 */
[----:B------:R-:W-:Y:S02]  /*c000*/  UIADD3 UR9, UR11, UR5, URZ ;  /* 0x000000050b097290 */ /* 0x000fe4000fffe03f */
[----:B------:R-:W-:Y:S01]  /*c010*/  USHF.R.S32.HI UR10, URZ, 0x1f, UR42 ;  /* 0x0000001f3f0a7899 */ /* 0x000fe2000801142a */
[----:B0-----:R-:W2:Y:S01]  /*c020*/  LDL.LU R5, [R1+0x384] ;  /* 0x0003840001057983 */ /* 0x001ea20000300800 */
[----:B------:R-:W-:Y:S01]  /*c030*/  UISETP.GT.U32.AND UP0, UPT, UR9, 0x10, UPT ;  /* 0x000000100900788c */ /* 0x000fe2000bf04070 */
[----:B------:R-:W-:Y:S01]  /*c040*/  IMAD.MOV.U32 R35, RZ, RZ, RZ ;  /* 0x000000ffff237224 */ /* 0x000fe200078e00ff */
[----:B------:R-:W-:Y:S01]  /*c050*/  ULDC.64 UR14, c[0x0][0x5d0] ;  /* 0x00017400000e7ab9 */ /* 0x000fe20000000a00 */
[----:B------:R-:W-:Y:S01]  /*c060*/  ULDC UR6, c[0x0][0x284] ;  /* 0x0000a10000067ab9 */ /* 0x000fe20000000800 */
[----:B------:R-:W-:Y:S01]  /*c070*/  UIMAD UR5, UR10, UR14, URZ ;  /* 0x0000000e0a0572a4 */ /* 0x000fe2000f8e023f */
[----:B------:R-:W-:Y:S01]  /*c080*/  IMAD.MOV.U32 R38, RZ, RZ, -0x1 ;  /* 0xffffffffff267424 */ /* 0x000fe200078e00ff */
[----:B------:R-:W-:-:S02]  /*c090*/  UISETP.LT.U32.AND UP0, UPT, UR11, 0x11, UP0 ;  /* 0x000000110b00788c */ /* 0x000fc40008701070 */
[----:B------:R-:W-:Y:S02]  /*c0a0*/  UISETP.GE.U32.AND UP1, UPT, UR11, 0x11, UPT ;  /* 0x000000110b00788c */ /* 0x000fe4000bf26070 */
[----:B------:R-:W-:-:S04]  /*c0b0*/  UIMAD.WIDE.U32 UR12, UR9, -0xf0f0f0f, URZ ;  /* 0xf0f0f0f1090c78a5 */ /* 0x000fc8000f8e003f */
[----:B------:R-:W-:Y:S01]  /*c0c0*/  USHF.R.U32.HI UR12, URZ, 0x4, UR13 ;  /* 0x000000043f0c7899 */ /* 0x000fe2000801160d */
[----:B-----5:R-:W-:Y:S01]  /*c0d0*/  SHF.R.U32.HI R33, RZ, 0x7, R24 ;  /* 0x00000007ff217819 */ /* 0x020fe20000011618 */
[C---:B------:R-:W-:Y:S01]  /*c0e0*/  IMAD.SHL.U32 R31, R24.reuse, 0x2, RZ ;  /* 0x00000002181f7824 */ /* 0x040fe200078e00ff */
[----:B------:R-:W-:Y:S02]  /*c0f0*/  LOP3.LUT R32, R24, 0x3, RZ, 0xc0, !PT ;  /* 0x0000000318207812 */ /* 0x000fe400078ec0ff */
[----:B------:R-:W-:-:S03]  /*c100*/  LOP3.LUT R33, R33, 0x1, RZ, 0xc0, !PT ;  /* 0x0000000121217812 */ /* 0x000fc600078ec0ff */
[----:B-1----:R-:W-:Y:S02]  /*c110*/  IMAD R32, R32, -0x2, R3 ;  /* 0xfffffffe20207824 */ /* 0x002fe400078e0203 */
[----:B------:R-:W-:Y:S02]  /*c120*/  IMAD.SHL.U32 R34, R33, 0x40, RZ ;  /* 0x0000004021227824 */ /* 0x000fe400078e00ff */
[----:B----4-:R-:W-:Y:S01]  /*c130*/  IMAD R30, R4, 0xe0, RZ ;  /* 0x000000e0041e7824 */ /* 0x010fe200078e02ff */
[----:B------:R-:W-:-:S03]  /*c140*/  SHF.R.U32.HI R4, RZ, 0x2, R24 ;  /* 0x00000002ff047819 */ /* 0x000fc60000011618 */
[----:B------:R-:W-:Y:S01]  /*c150*/  IMAD.IADD R32, R32, 0x1, -R30 ;  /* 0x0000000120207824 */ /* 0x000fe200078e0a1e */
[----:B------:R-:W-:Y:S02]  /*c160*/  ISETP.GE.AND P0, PT, R30, R3, PT ;  /* 0x000000031e00720c */ /* 0x000fe40003f06270 */
[----:B------:R-:W-:Y:S02]  /*c170*/  LOP3.LUT R4, R4, 0x7, RZ, 0xc0, !PT ;  /* 0x0000000704047812 */ /* 0x000fe400078ec0ff */
[----:B------:R-:W-:Y:S01]  /*c180*/  LOP3.LUT R3, R24, 0x60, RZ, 0xc0, !PT ;  /* 0x0000006018037812 */ /* 0x000fe200078ec0ff */
[----:B------:R-:W-:Y:S01]  /*c190*/  IMAD.U32 R24, RZ, RZ, UR14 ;  /* 0x0000000eff187e24 */ /* 0x000fe2000f8e00ff */
[----:B------:R-:W-:Y:S02]  /*c1a0*/  LOP3.LUT R34, R34, 0x40, R4, 0xe2, !PT ;  /* 0x0000004022227812 */ /* 0x000fe400078ee204 */
[----:B------:R-:W-:Y:S02]  /*c1b0*/  SHF.R.U32.HI R3, RZ, 0x1, R3 ;  /* 0x00000001ff037819 */ /* 0x000fe40000011603 */
[----:B------:R-:W-:-:S02]  /*c1c0*/  LOP3.LUT R30, R30, 0x6, R31, 0xf8, !PT ;  /* 0x000000061e1e7812 */ /* 0x000fc400078ef81f */
[-C--:B------:R-:W-:Y:S02]  /*c1d0*/  LOP3.LUT R34, R34, R3.reuse, RZ, 0xfc, !PT ;  /* 0x0000000322227212 */ /* 0x080fe400078efcff */
[----:B------:R-:W-:Y:S02]  /*c1e0*/  IADD3 R3, RZ, -R3, -R4 ;  /* 0x80000003ff037210 */ /* 0x000fe40007ffe804 */
[----:B------:R-:W-:Y:S01]  /*c1f0*/  SHF.R.S32.HI R31, RZ, 0x1f, R30 ;  /* 0x0000001fff1f7819 */ /* 0x000fe2000001141e */
[----:B--2---:R-:W-:-:S04]  /*c200*/  IMAD.WIDE R34, R5, 0xc0, R34 ;  /* 0x000000c005227825 */ /* 0x004fc800078e0222 */
[----:B------:R-:W-:Y:S02]  /*c210*/  IMAD R33, R33, -0x40, R3 ;  /* 0xffffffc021217824 */ /* 0x000fe400078e0203 */
[----:B------:R-:W-:Y:S02]  /*c220*/  IMAD R3, R5, 0xc0, RZ ;  /* 0x000000c005037824 */ /* 0x000fe400078e02ff */
[----:B------:R-:W-:-:S03]  /*c230*/  IMAD.WIDE.U32 R24, R24, UR42, R30 ;  /* 0x0000002a18187c25 */ /* 0x000fc6000f8e001e */
[C---:B------:R-:W-:Y:S02]  /*c240*/  ISETP.GE.OR P0, PT, R3.reuse, UR6, P0 ;  /* 0x0000000603007c0c */ /* 0x040fe40008706670 */
[----:B------:R-:W-:Y:S01]  /*c250*/  IADD3 R33, -R3, UR6, R33 ;  /* 0x0000000603217c10 */ /* 0x000fe2000fffe121 */
[----:B------:R-:W-:Y:S02]  /*c260*/  UIMAD UR6, UR42, UR15, UR5 ;  /* 0x0000000f2a0672a4 */ /* 0x000fe4000f8e0205 */
[----:B------:R-:W-:-:S04]  /*c270*/  USEL UR5, URZ, 0x1, !UP0 ;  /* 0x000000013f057887 */ /* 0x000fc8000c000000 */
[----:B------:R-:W-:Y:S01]  /*c280*/  ULOP3.LUT UR4, UR4, UR5, URZ, 0x3c, !UPT ;  /* 0x0000000504047292 */ /* 0x000fe2000f8e3c3f */
[----:B------:R-:W-:Y:S01]  /*c290*/  VIADD R25, R25, UR6 ;  /* 0x0000000619197c36 */ /* 0x000fe20008000000 */
[----:B------:R-:W-:Y:S02]  /*c2a0*/  UIMAD UR5, UR12, -0x11, UR9 ;  /* 0xffffffef0c0578a4 */ /* 0x000fe4000f8e0209 */
[----:B------:R-:W-:Y:S01]  /*c2b0*/  @UP1 ULOP3.LUT UR4, UR4, 0x1, UR12, 0x78, !UPT ;  /* 0x0000000104041892 */ /* 0x000fe2000f8e780c */
[----:B------:R-:W-:Y:S11]  /*c2c0*/  @P0 BRA `(.L_x_32) ;  /* 0x00000108007c0947 */ /* 0x000ff60003800000 */
[----:B------:R-:W0:Y:S01]  /*c2d0*/  LDC.64 R26, c[0x0][0x5c8] ;  /* 0x00017200ff1a7b82 */ /* 0x000e220000000a00 */
[----:B------:R-:W-:Y:S01]  /*c2e0*/  ULDC.64 UR12, c[0x0][0x5c0] ;  /* 0x00017000000c7ab9 */ /* 0x000fe20000000a00 */
[----:B------:R-:W-:Y:S01]  /*c2f0*/  BSSY B0, `(.L_x_32) ;  /* 0x000109c000007945 */ /* 0x000fe20003800000 */
[-C--:B0-----:R-:W-:Y:S01]  /*c300*/  IMAD R3, R35, R26.reuse, RZ ;  /* 0x0000001a23037224 */ /* 0x081fe200078e02ff */
[----:B------:R-:W-:Y:S01]  /*c310*/  SHF.L.U64.HI R36, R26, 0x3, R27 ;  /* 0x000000031a247819 */ /* 0x000fe2000001021b */
[----:B------:R-:W-:-:S04]  /*c320*/  IMAD.WIDE.U32 R24, R34, R26, R24 ;  /* 0x0000001a22187225 */ /* 0x000fc800078e0018 */
[----:B------:R-:W-:Y:S01]  /*c330*/  IMAD R3, R34, R27, R3 ;  /* 0x0000001b22037224 */ /* 0x000fe200078e0203 */
[C---:B------:R-:W-:Y:S01]  /*c340*/  LEA R28, P2, R26.reuse, R24, 0x7 ;  /* 0x000000181a1c7211 */ /* 0x040fe200078438ff */
[----:B------:R-:W-:Y:S01]  /*c350*/  IMAD.SHL.U32 R5, R26, 0x8, RZ ;  /* 0x000000081a057824 */ /* 0x000fe200078e00ff */
[----:B------:R-:W-:Y:S01]  /*c360*/  IADD3 R4, P5, R24, UR12, RZ ;  /* 0x0000000c18047c10 */ /* 0x000fe2000ffbe0ff */
[----:B------:R-:W-:-:S03]  /*c370*/  IMAD.IADD R3, R25, 0x1, R3 ;  /* 0x0000000119037824 */ /* 0x000fc600078e0203 */
[----:B------:R-:W-:Y:S02]  /*c380*/  IADD3 R24, P0, P1, R24, UR12, R5 ;  /* 0x0000000c18187c10 */ /* 0x000fe4000f91e005 */
[----:B------:R-:W-:Y:S02]  /*c390*/  LEA.HI.X R29, R26, R3, R27, 0x7, P2 ;  /* 0x000000031a1d7211 */ /* 0x000fe400010f3c1b */
[C---:B------:R-:W-:Y:S02]  /*c3a0*/  IADD3 R26, P2, P3, R28.reuse, UR12, R5 ;  /* 0x0000000c1c1a7c10 */ /* 0x040fe4000fb5e005 */
[----:B------:R-:W-:Y:S02]  /*c3b0*/  IADD3.X R5, R3, UR13, RZ, P5, !PT ;  /* 0x0000000d03057c10 */ /* 0x000fe4000affe4ff */
[----:B------:R-:W-:Y:S02]  /*c3c0*/  FSETP.NEU.AND P5, PT, RZ, UR40, PT ;  /* 0x00000028ff007c0b */ /* 0x000fe4000bfad000 */
[----:B------:R-:W-:-:S02]  /*c3d0*/  IADD3 R28, P6, R28, UR12, RZ ;  /* 0x0000000c1c1c7c10 */ /* 0x000fc4000ffde0ff */
[--C-:B------:R-:W-:Y:S02]  /*c3e0*/  IADD3.X R27, R29, UR13, R36.reuse, P2, P3 ;  /* 0x0000000d1d1b7c10 */ /* 0x100fe400097e6424 */
[----:B------:R-:W-:Y:S02]  /*c3f0*/  IADD3.X R25, R3, UR13, R36, P0, P1 ;  /* 0x0000000d03197c10 */ /* 0x000fe400087e2424 */
[----:B------:R-:W-:-:S05]  /*c400*/  IADD3.X R29, R29, UR13, RZ, P6, !PT ;  /* 0x0000000d1d1d7c10 */ /* 0x000fca000b7fe4ff */
[----:B------:R-:W-:Y:S05]  /*c410*/  @!P5 BRA `(.L_x_33) ;  /* 0x000000c4001cd947 */ /* 0x000fea0003800000 */
[----:B------:R-:W-:Y:S01]  /*c420*/  ULDC.64 UR12, c[0x0][0x5b8] ;  /* 0x00016e00000c7ab9 */ /* 0x000fe20000000a00 */
[----:B------:R-:W-:Y:S01]  /*c430*/  ULDC.64 UR14, c[0x0][0x5a8] ;  /* 0x00016a00000e7ab9 */ /* 0x000fe20000000a00 */
[----:B------:R-:W-:Y:S02]  /*c440*/  UIMAD UR6, UR10, UR12, URZ ;  /* 0x0000000c0a0672a4 */ /* 0x000fe4000f8e023f */
[----:B------:R-:W-:Y:S01]  /*c450*/  IMAD.U32 R3, RZ, RZ, UR12 ;  /* 0x0000000cff037e24 */ /* 0x000fe2000f8e00ff */
[----:B------:R-:W-:Y:S01]  /*c460*/  ISETP.GE.AND P3, PT, R33, 0x1, PT ;  /* 0x000000012100780c */ /* 0x000fe20003f66270 */
[----:B------:R-:W-:Y:S01]  /*c470*/  BSSY B1, `(.L_x_34) ;  /* 0x000000f000017945 */ /* 0x000fe20003800000 */
[----:B------:R-:W-:Y:S02]  /*c480*/  UIMAD UR6, UR42, UR13, UR6 ;  /* 0x0000000d2a0672a4 */ /* 0x000fe4000f8e0206 */
[----:B------:R-:W-:Y:S01]  /*c490*/  IMAD.WIDE.U32 R30, R3, UR42, R30 ;  /* 0x0000002a031e7c25 */ /* 0x000fe2000f8e001e */
[----:B------:R-:W-:-:S03]  /*c4a0*/  ULDC.64 UR12, c[0x0][0x5b0] ;  /* 0x00016c00000c7ab9 */ /* 0x000fc60000000a00 */
[----:B------:R-:W-:Y:S02]  /*c4b0*/  IMAD.MOV.U32 R36, RZ, RZ, R30 ;  /* 0x000000ffff247224 */ /* 0x000fe400078e001e */
[----:B------:R-:W-:Y:S02]  /*c4c0*/  VIADD R37, R31, UR6 ;  /* 0x000000061f257c36 */ /* 0x000fe40008000000 */
[----:B------:R-:W-:Y:S02]  /*c4d0*/  IMAD R3, R35, UR12, RZ ;  /* 0x0000000c23037c24 */ /* 0x000fe4000f8e02ff */
[----:B------:R-:W-:-:S04]  /*c4e0*/  IMAD.WIDE.U32 R30, R34, UR12, R36 ;  /* 0x0000000c221e7c25 */ /* 0x000fc8000f8e0024 */
[----:B------:R-:W-:Y:S01]  /*c4f0*/  IMAD R3, R34, UR13, R3 ;  /* 0x0000000d22037c24 */ /* 0x000fe2000f8e0203 */
[----:B------:R-:W-:-:S04]  /*c500*/  IADD3 R30, P0, R30, UR14, RZ ;  /* 0x0000000e1e1e7c10 */ /* 0x000fc8000ff1e0ff */
[--C-:B------:R-:W-:Y:S02]  /*c510*/  IADD3.X R31, R31, UR15, R3.reuse, P0, !PT ;  /* 0x0000000f1f1f7c10 */ /* 0x100fe400087fe403 */
[----:B------:R-:W-:Y:S02]  /*c520*/  ISETP.LT.OR P0, PT, R32, 0x1, !P3 ;  /* 0x000000012000780c */ /* 0x000fe40005f01670 */
[----:B------:R-:W-:-:S11]  /*c530*/  PRMT R3, RZ, 0x7610, R3 ;  /* 0x00007610ff037816 */ /* 0x000fd60000000003 */
[----:B------:R-:W-:Y:S05]  /*c540*/  @P0 BRA `(.L_x_35) ;  /* 0x0000000000040947 */ /* 0x000fea0003800000 */
[----:B------:R0:W5:Y:S02]  /*c550*/  LDG.E.U8 R3, desc[UR46][R30.64] ;  /* 0x0000002e1e037981 */ /* 0x000164000c1e1100 */
.L_x_35:
[----:B------:R-:W-:Y:S05]  /*c560*/  BSYNC B1 ;  /* 0x0000000000017941 */ /* 0x000fea0003800000 */
.L_x_34:
[----:B-----5:R-:W-:Y:S01]  /*c570*/  LOP3.LUT R3, R3, 0xff, RZ, 0xc0, !PT ;  /* 0x000000ff03037812 */ /* 0x020fe200078ec0ff */
[----:B------:R-:W-:Y:S03]  /*c580*/  BSSY B1, `(.L_x_36) ;  /* 0x000000b000017945 */ /* 0x000fe60003800000 */
[----:B------:R-:W-:-:S05]  /*c590*/  F2FP.F16.E4M3.UNPACK_B R3, R3 ;  /* 0x00000003ff03723e */ /* 0x000fca00020006ff */
[----:B------:R-:W-:-:S05]  /*c5a0*/  HADD2.F32 R3, -RZ, R3.H0_H0 ;  /* 0x20000003ff037230 */ /* 0x000fca0000004100 */
[----:B------:R-:W-:-:S04]  /*c5b0*/  FMUL R3, R3, UR40 ;  /* 0x0000002803037c20 */ /* 0x000fc80008400000 */
[----:B------:R-:W-:-:S05]  /*c5c0*/  FFMA R2, R2, UR41, R3 ;  /* 0x0000002902027c23 */ /* 0x000fca0008000003 */
[----:B------:R-:W-:-:S05]  /*c5d0*/  F2FP.SATFINITE.E4M3.F32.PACK_AB_MERGE_C R2, RZ, R2, RZ ;  /* 0x00000002ff02723e */ /* 0x000fca00048070ff */
[----:B------:R1:W-:Y:S01]  /*c5e0*/  @!P0 STG.E.U8 desc[UR46][R4.64], R2 ;  /* 0x0000000204008986 */ /* 0x0003e2000c10112e */
[----:B------:R-:W-:Y:S02]  /*c5f0*/  ISETP.LT.OR P0, PT, R32, 0x2, !P3 ;  /* 0x000000022000780c */ /* 0x000fe40005f01670 */
[----:B-1----:R-:W-:-:S11]  /*c600*/  PRMT R2, RZ, 0x7610, R2 ;  /* 0x00007610ff027816 */ /* 0x002fd60000000002 */
[----:B------:R-:W-:Y:S05]  /*c610*/  @P0 BRA `(.L_x_37) ;  /* 0x0000000000040947 */ /* 0x000fea0003800000 */
[----:B------:R1:W5:Y:S02]  /*c620*/  LDG.E.U8 R2, desc[UR46][R30.64+0x1] ;  /* 0x0000012e1e027981 */ /* 0x000364000c1e1100 */
.L_x_37:
[----:B------:R-:W-:Y:S05]  /*c630*/  BSYNC B1 ;  /* 0x0000000000017941 */ /* 0x000fea0003800000 */
.L_x_36:
[----:B-----5:R-:W-:Y:S01]  /*c640*/  LOP3.LUT R2, R2, 0xff, RZ, 0xc0, !PT ;  /* 0x000000ff02027812 */ /* 0x020fe200078ec0ff */
[----:B------:R-:W-:Y:S01]  /*c650*/  BSSY B1, `(.L_x_38) ;  /* 0x0000013000017945 */ /* 0x000fe20003800000 */
[----:B------:R-:W-:Y:S02]  /*c660*/  ISETP.GE.AND P2, PT, R33, 0x9, PT ;  /* 0x000000092100780c */ /* 0x000fe40003f46270 */
[----:B------:R-:W-:-:S05]  /*c670*/  F2FP.F16.E4M3.UNPACK_B R2, R2 ;  /* 0x00000002ff02723e */ /* 0x000fca00020006ff */
[----:B------:R-:W-:-:S05]  /*c680*/  HADD2.F32 R2, -RZ, R2.H0_H0 ;  /* 0x20000002ff027230 */ /* 0x000fca0000004100 */
[----:B------:R-:W-:-:S04]  /*c690*/  FMUL R2, R2, UR40 ;  /* 0x0000002802027c20 */ /* 0x000fc80008400000 */
[----:B------:R-:W-:-:S05]  /*c6a0*/  FFMA R0, R0, UR41, R2 ;  /* 0x0000002900007c23 */ /* 0x000fca0008000002 */
[----:B------:R-:W-:-:S05]  /*c6b0*/  F2FP.SATFINITE.E4M3.F32.PACK_AB_MERGE_C R0, RZ, R0, RZ ;  /* 0x00000000ff00723e */ /* 0x000fca00048070ff */
[----:B------:R2:W-:Y:S01]  /*c6c0*/  @!P0 STG.E.U8 desc[UR46][R4.64+0x1], R0 ;  /* 0x0000010004008986 */ /* 0x0005e2000c10112e */
[----:B------:R-:W-:-:S05]  /*c6d0*/  IADD3 R2, P0, R34, 0x8, RZ ;  /* 0x0000000822027810 */ /* 0x000fca0007f1e0ff */
[----:B--2---:R-:W-:-:S04]  /*c6e0*/  IMAD.X R0, RZ, RZ, R35, P0 ;  /* 0x000000ffff007224 */ /* 0x004fc800000e0623 */
[----:B------:R-:W-:-:S04]  /*c6f0*/  IMAD R0, R0, UR12, RZ ;  /* 0x0000000c00007c24 */ /* 0x000fc8000f8e02ff */
[C---:B------:R-:W-:Y:S02]  /*c700*/  IMAD R0, R2.reuse, UR13, R0 ;  /* 0x0000000d02007c24 */ /* 0x040fe4000f8e0200 */
[----:B------:R-:W-:-:S03]  /*c710*/  IMAD.WIDE.U32 R2, R2, UR12, R36 ;  /* 0x0000000c02027c25 */ /* 0x000fc6000f8e0024 */
[----:B------:R-:W-:-:S04]  /*c720*/  IADD3 R2, P0, R2, UR14, RZ ;  /* 0x0000000e02027c10 */ /* 0x000fc8000ff1e0ff */
[--C-:B------:R-:W-:Y:S02]  /*c730*/  IADD3.X R3, R3, UR15, R0.reuse, P0, !PT ;  /* 0x0000000f03037c10 */ /* 0x100fe400087fe400 */
[----:B------:R-:W-:Y:S02]  /*c740*/  ISETP.LT.OR P0, PT, R32, 0x1, !P2 ;  /* 0x000000012000780c */ /* 0x000fe40005701670 */
[----:B------:R-:W-:-:S11]  /*c750*/  PRMT R0, RZ, 0x7610, R0 ;  /* 0x00007610ff007816 */ /* 0x000fd60000000000 */
[----:B------:R-:W-:Y:S05]  /*c760*/  @P0 BRA `(.L_x_39) ;  /* 0x0000000000040947 */ /* 0x000fea0003800000 */
[----:B------:R2:W5:Y:S02]  /*c770*/  LDG.E.U8 R0, desc[UR46][R2.64] ;  /* 0x0000002e02007981 */ /* 0x000564000c1e1100 */
.L_x_39:
[----:B------:R-:W-:Y:S05]  /*c780*/  BSYNC B1 ;  /* 0x0000000000017941 */ /* 0x000fea0003800000 */
.L_x_38:
[----:B-----5:R-:W-:Y:S01]  /*c790*/  LOP3.LUT R0, R0, 0xff, RZ, 0xc0, !PT ;  /* 0x000000ff00007812 */ /* 0x020fe200078ec0ff */
[----:B------:R-:W-:Y:S03]  /*c7a0*/  BSSY B1, `(.L_x_40) ;  /* 0x000000b000017945 */ /* 0x000fe60003800000 */
[----:B------:R-:W-:-:S05]  /*c7b0*/  F2FP.F16.E4M3.UNPACK_B R0, R0 ;  /* 0x00000000ff00723e */ /* 0x000fca00020006ff */
[----:B------:R-:W-:-:S05]  /*c7c0*/  HADD2.F32 R0, -RZ, R0.H0_H0 ;  /* 0x20000000ff007230 */ /* 0x000fca0000004100 */
[----:B------:R-:W-:-:S04]  /*c7d0*/  FMUL R0, R0, UR40 ;  /* 0x0000002800007c20 */ /* 0x000fc80008400000 */
[--C-:B------:R-:W-:Y:S01]  /*c7e0*/  FFMA R6, R6, UR41, R0.reuse ;  /* 0x0000002906067c23 */ /* 0x100fe20008000000 */
[----:B------:R-:W-:-:S04]  /*c7f0*/  PRMT R0, RZ, 0x7610, R0 ;  /* 0x00007610ff007816 */ /* 0x000fc80000000000 */
[----:B------:R-:W-:-:S05]  /*c800*/  F2FP.SATFINITE.E4M3.F32.PACK_AB_MERGE_C R6, RZ, R6, RZ ;  /* 0x00000006ff06723e */ /* 0x000fca00048070ff */
[----:B------:R4:W-:Y:S01]  /*c810*/  @!P0 STG.E.U8 desc[UR46][R24.64], R6 ;  /* 0x0000000618008986 */ /* 0x0009e2000c10112e */
[----:B------:R-:W-:-:S13]  /*c820*/  ISETP.LT.OR P0, PT, R32, 0x2, !P2 ;  /* 0x000000022000780c */ /* 0x000fda0005701670 */
[----:B----4-:R-:W-:Y:S05]  /*c830*/  @P0 BRA `(.L_x_41) ;  /* 0x0000000000040947 */ /* 0x010fea0003800000 */
[----:B------:R4:W5:Y:S02]  /*c840*/  LDG.E.U8 R0, desc[UR46][R2.64+0x1] ;  /* 0x0000012e02007981 */ /* 0x000964000c1e1100 */
.L_x_41:
[----:B------:R-:W-:Y:S05]  /*c850*/  BSYNC B1 ;  /* 0x0000000000017941 */ /* 0x000fea0003800000 */
.L_x_40:
[----:B-----5:R-:W-:Y:S01]  /*c860*/  LOP3.LUT R0, R0, 0xff, RZ, 0xc0, !PT ;  /* 0x000000ff00007812 */ /* 0x020fe200078ec0ff */
[----:B------:R-:W-:Y:S01]  /*c870*/  BSSY B1, `(.L_x_42) ;  /* 0x000000b000017945 */ /* 0x000fe20003800000 */
[----:B------:R-:W-:Y:S02]  /*c880*/  ISETP.LT.OR P1, PT, R32, 0x9, !P3 ;  /* 0x000000092000780c */ /* 0x000fe40005f21670 */
[----:B------:R-:W-:-:S05]  /*c890*/  F2FP.F16.E4M3.UNPACK_B R0, R0 ;  /* 0x00000000ff00723e */ /* 0x000fca00020006ff */
[----:B------:R-:W-:-:S05]  /*c8a0*/  HADD2.F32 R0, -RZ, R0.H0_H0 ;  /* 0x20000000ff007230 */ /* 0x000fca0000004100 */
[----:B------:R-:W-:-:S04]  /*c8b0*/  FMUL R0, R0, UR40 ;  /* 0x0000002800007c20 */ /* 0x000fc80008400000 */
[--C-:B------:R-:W-:Y:S01]  /*c8c0*/  FFMA R7, R7, UR41, R0.reuse ;  /* 0x0000002907077c23 */ /* 0x100fe20008000000 */
[----:B------:R-:W-:-:S04]  /*c8d0*/  PRMT R0, RZ, 0x7610, R0 ;  /* 0x00007610ff007816 */ /* 0x000fc80000000000 */
[----:B------:R-:W-:-:S05]  /*c8e0*/  F2FP.SATFINITE.E4M3.F32.PACK_AB_MERGE_C R7, RZ, R7, RZ ;  /* 0x00000007ff07723e */ /* 0x000fca00048070ff */
[----:B------:R0:W-:Y:S01]  /*c8f0*/  @!P0 STG.E.U8 desc[UR46][R24.64+0x1], R7 ;  /* 0x0000010718008986 */ /* 0x0001e2000c10112e */
[----:B------:R-:W-:Y:S05]  /*c900*/  @P1 BRA `(.L_x_43) ;  /* 0x0000000000041947 */ /* 0x000fea0003800000 */
[----:B------:R0:W5:Y:S02]  /*c910*/  LDG.E.U8 R0, desc[UR46][R30.64+0x8] ;  /* 0x0000082e1e007981 */ /* 0x000164000c1e1100 */
.L_x_43:
[----:B------:R-:W-:Y:S05]  /*c920*/  BSYNC B1 ;  /* 0x0000000000017941 */ /* 0x000fea0003800000 */
.L_x_42:
        /* <DEDUP_REMOVED lines=12> */
.L_x_45:
[----:B------:R-:W-:Y:S05]  /*c9f0*/  BSYNC B1 ;  /* 0x0000000000017941 */ /* 0x000fea0003800000 */
.L_x_44:
        /* <DEDUP_REMOVED lines=12> */
.L_x_47:
[----:B------:R-:W-:Y:S05]  /*cac0*/  BSYNC B1 ;  /* 0x0000000000017941 */ /* 0x000fea0003800000 */
.L_x_46:
        /* <DEDUP_REMOVED lines=12> */
.L_x_49:
[----:B------:R-:W-:Y:S05]  /*cb90*/  BSYNC B1 ;  /* 0x0000000000017941 */ /* 0x000fea0003800000 */
.L_x_48:
        /* <DEDUP_REMOVED lines=12> */
.L_x_51:
[----:B------:R-:W-:Y:S05]  /*cc60*/  BSYNC B1 ;  /* 0x0000000000017941 */ /* 0x000fea0003800000 */
.L_x_50:
        /* <DEDUP_REMOVED lines=12> */
.L_x_53:
[----:B------:R-:W-:Y:S05]  /*cd30*/  BSYNC B1 ;  /* 0x0000000000017941 */ /* 0x000fea0003800000 */
.L_x_52:
        /* <DEDUP_REMOVED lines=12> */
.L_x_55:
[----:B------:R-:W-:Y:S05]  /*ce00*/  BSYNC B1 ;  /* 0x0000000000017941 */ /* 0x000fea0003800000 */
.L_x_54:
        /* <DEDUP_REMOVED lines=12> */
.L_x_57:
[----:B------:R-:W-:Y:S05]  /*ced0*/  BSYNC B1 ;  /* 0x0000000000017941 */ /* 0x000fea0003800000 */
.L_x_56:
        /* <DEDUP_REMOVED lines=12> */
.L_x_59:
[----:B------:R-:W-:Y:S05]  /*cfa0*/  BSYNC B1 ;  /* 0x0000000000017941 */ /* 0x000fea0003800000 */
.L_x_58:
        /* <DEDUP_REMOVED lines=12> */
.L_x_61:
[----:B------:R-:W-:Y:S05]  /*d070*/  BSYNC B1 ;  /* 0x0000000000017941 */ /* 0x000fea0003800000 */
.L_x_60:
        /* <DEDUP_REMOVED lines=12> */
.L_x_63:
[----:B------:R-:W-:Y:S05]  /*d140*/  BSYNC B1 ;  /* 0x0000000000017941 */ /* 0x000fea0003800000 */
.L_x_62:
[----:B-----5:R-:W-:Y:S01]  /*d150*/  LOP3.LUT R0, R0, 0xff, RZ, 0xc0, !PT ;  /* 0x000000ff00007812 */ /* 0x020fe200078ec0ff */
[----:B------:R-:W-:Y:S01]  /*d160*/  BSSY B1, `(.L_x_64) ;  /* 0x000000f000017945 */ /* 0x000fe20003800000 */
[----:B------:R-:W-:Y:S02]  /*d170*/  IADD3 R6, P0, R34, 0x80, RZ ;  /* 0x0000008022067810 */ /* 0x000fe40007f1e0ff */
[----:B------:R-:W-:-:S05]  /*d180*/  F2FP.F16.E4M3.UNPACK_B R0, R0 ;  /* 0x00000000ff00723e */ /* 0x000fca00020006ff */
[----:B------:R-:W-:-:S05]  /*d190*/  HADD2.F32 R0, -RZ, R0.H0_H0 ;  /* 0x20000000ff007230 */ /* 0x000fca0000004100 */
[----:B------:R-:W-:-:S04]  /*d1a0*/  FMUL R0, R0, UR40 ;  /* 0x0000002800007c20 */ /* 0x000fc80008400000 */
[----:B------:R-:W-:Y:S01]  /*d1b0*/  FFMA R18, R18, UR41, R0 ;  /* 0x0000002912127c23 */ /* 0x000fe20008000000 */
[----:B------:R-:W-:Y:S01]  /*d1c0*/  IMAD.X R0, RZ, RZ, R35, P0 ;  /* 0x000000ffff007224 */ /* 0x000fe200000e0623 */
[----:B------:R-:W-:-:S03]  /*d1d0*/  ISETP.LT.OR P0, PT, R32, 0x1a, !P2 ;  /* 0x0000001a2000780c */ /* 0x000fc60005701670 */
[----:B------:R-:W-:Y:S01]  /*d1e0*/  F2FP.SATFINITE.E4M3.F32.PACK_AB_MERGE_C R18, RZ, R18, RZ ;  /* 0x00000012ff12723e */ /* 0x000fe200048070ff */
[----:B------:R-:W-:-:S04]  /*d1f0*/  IMAD R0, R0, UR12, RZ ;  /* 0x0000000c00007c24 */ /* 0x000fc8000f8e02ff */
[----:B------:R1:W-:Y:S01]  /*d200*/  @!P1 STG.E.U8 desc[UR46][R24.64+0x18], R18 ;  /* 0x0000181218009986 */ /* 0x0003e2000c10112e */
[--C-:B0-----:R-:W-:Y:S01]  /*d210*/  IMAD R8, R6, UR13, R0.reuse ;  /* 0x0000000d06087c24 */ /* 0x101fe2000f8e0200 */
[----:B------:R-:W-:-:S03]  /*d220*/  PRMT R0, RZ, 0x7610, R0 ;  /* 0x00007610ff007816 */ /* 0x000fc60000000000 */
[----:B------:R-:W-:Y:S05]  /*d230*/  @P0 BRA `(.L_x_65) ;  /* 0x0000000000040947 */ /* 0x000fea0003800000 */
[----:B------:R0:W5:Y:S02]  /*d240*/  LDG.E.U8 R0, desc[UR46][R2.64+0x19] ;  /* 0x0000192e02007981 */ /* 0x000164000c1e1100 */
.L_x_65:
[----:B------:R-:W-:Y:S05]  /*d250*/  BSYNC B1 ;  /* 0x0000000000017941 */ /* 0x000fea0003800000 */
.L_x_64:
[----:B-----5:R-:W-:Y:S01]  /*d260*/  LOP3.LUT R0, R0, 0xff, RZ, 0xc0, !PT ;  /* 0x000000ff00007812 */ /* 0x020fe200078ec0ff */
[----:B------:R-:W-:Y:S01]  /*d270*/  IMAD.WIDE.U32 R6, R6, UR12, R36 ;  /* 0x0000000c06067c25 */ /* 0x000fe2000f8e0024 */
[----:B------:R-:W-:Y:S02]  /*d280*/  BSSY B1, `(.L_x_66) ;  /* 0x000000e000017945 */ /* 0x000fe40003800000 */
[----:B------:R-:W-:Y:S02]  /*d290*/  F2FP.F16.E4M3.UNPACK_B R0, R0 ;  /* 0x00000000ff00723e */ /* 0x000fe400020006ff */
[----:B------:R-:W-:-:S03]  /*d2a0*/  IADD3 R6, P1, R6, UR14, RZ ;  /* 0x0000000e06067c10 */ /* 0x000fc6000ff3e0ff */
[----:B------:R-:W-:Y:S01]  /*d2b0*/  HADD2.F32 R0, -RZ, R0.H0_H0 ;  /* 0x20000000ff007230 */ /* 0x000fe20000004100 */
[----:B------:R-:W-:Y:S02]  /*d2c0*/  IADD3.X R7, R7, UR15, R8, P1, !PT ;  /* 0x0000000f07077c10 */ /* 0x000fe40008ffe408 */
[----:B------:R-:W-:Y:S02]  /*d2d0*/  ISETP.GE.AND P1, PT, R33, 0x81, PT ;  /* 0x000000812100780c */ /* 0x000fe40003f26270 */
[----:B------:R-:W-:Y:S02]  /*d2e0*/  FMUL R0, R0, UR40 ;  /* 0x0000002800007c20 */ /* 0x000fe40008400000 */
[----:B------:R-:W-:Y:S02]  /*d2f0*/  ISETP.LT.OR P6, PT, R32, 0x1, !P1 ;  /* 0x000000012000780c */ /* 0x000fe40004fc1670 */
[--C-:B------:R-:W-:Y:S01]  /*d300*/  FFMA R19, R19, UR41, R0.reuse ;  /* 0x0000002913137c23 */ /* 0x100fe20008000000 */
[----:B------:R-:W-:-:S04]  /*d310*/  PRMT R0, RZ, 0x7610, R0 ;  /* 0x00007610ff007816 */ /* 0x000fc80000000000 */
[----:B------:R-:W-:-:S05]  /*d320*/  F2FP.SATFINITE.E4M3.F32.PACK_AB_MERGE_C R19, RZ, R19, RZ ;  /* 0x00000013ff13723e */ /* 0x000fca00048070ff */
[----:B------:R0:W-:Y:S01]  /*d330*/  @!P0 STG.E.U8 desc[UR46][R24.64+0x19], R19 ;  /* 0x0000191318008986 */ /* 0x0001e2000c10112e */
[----:B------:R-:W-:Y:S05]  /*d340*/  @P6 BRA `(.L_x_67) ;  /* 0x0000000000046947 */ /* 0x000fea0003800000 */
[----:B------:R0:W5:Y:S02]  /*d350*/  LDG.E.U8 R0, desc[UR46][R6.64] ;  /* 0x0000002e06007981 */ /* 0x000164000c1e1100 */
.L_x_67:
[----:B------:R-:W-:Y:S05]  /*d360*/  BSYNC B1 ;  /* 0x0000000000017941 */ /* 0x000fea0003800000 */
.L_x_66:
        /* <DEDUP_REMOVED lines=12> */
.L_x_69:
[----:B------:R-:W-:Y:S05]  /*d430*/  BSYNC B1 ;  /* 0x0000000000017941 */ /* 0x000fea0003800000 */
.L_x_68:
[----:B-----5:R-:W-:Y:S01]  /*d440*/  LOP3.LUT R8, R0, 0xff, RZ, 0xc0, !PT ;  /* 0x000000ff00087812 */ /* 0x020fe200078ec0ff */
[----:B------:R-:W-:Y:S01]  /*d450*/  BSSY B1, `(.L_x_70) ;  /* 0x0000013000017945 */ /* 0x000fe20003800000 */
[----:B------:R-:W-:Y:S02]  /*d460*/  IADD3 R0, P0, R34, 0x88, RZ ;  /* 0x0000008822007810 */ /* 0x000fe40007f1e0ff */
[----:B------:R-:W-:-:S03]  /*d470*/  F2FP.F16.E4M3.UNPACK_B R8, R8 ;  /* 0x00000008ff08723e */ /* 0x000fc600020006ff */
[----:B------:R-:W-:Y:S02]  /*d480*/  IMAD.X R34, RZ, RZ, R35, P0 ;  /* 0x000000ffff227224 */ /* 0x000fe400000e0623 */
[----:B------:R-:W-:Y:S02]  /*d490*/  HADD2.F32 R8, -RZ, R8.H0_H0 ;  /* 0x20000008ff087230 */ /* 0x000fe40000004100 */
[----:B------:R-:W-:Y:S02]  /*d4a0*/  IMAD R34, R34, UR12, RZ ;  /* 0x0000000c22227c24 */ /* 0x000fe4000f8e02ff */
[----:B------:R-:W-:-:S04]  /*d4b0*/  IMAD.WIDE.U32 R36, R0, UR12, R36 ;  /* 0x0000000c00247c25 */ /* 0x000fc8000f8e0024 */
[----:B------:R-:W-:Y:S01]  /*d4c0*/  FMUL R8, R8, UR40 ;  /* 0x0000002808087c20 */ /* 0x000fe20008400000 */
[----:B------:R-:W-:-:S03]  /*d4d0*/  IMAD R0, R0, UR13, R34 ;  /* 0x0000000d00007c24 */ /* 0x000fc6000f8e0222 */
[----:B------:R-:W-:Y:S01]  /*d4e0*/  FFMA R21, R21, UR41, R8 ;  /* 0x0000002915157c23 */ /* 0x000fe20008000008 */
[----:B------:R-:W-:-:S04]  /*d4f0*/  IADD3 R8, P0, R36, UR14, RZ ;  /* 0x0000000e24087c10 */ /* 0x000fc8000ff1e0ff */
[----:B------:R-:W-:Y:S02]  /*d500*/  F2FP.SATFINITE.E4M3.F32.PACK_AB_MERGE_C R21, RZ, R21, RZ ;  /* 0x00000015ff15723e */ /* 0x000fe400048070ff */
[--C-:B------:R-:W-:Y:S02]  /*d510*/  IADD3.X R9, R37, UR15, R0.reuse, P0, !PT ;  /* 0x0000000f25097c10 */ /* 0x100fe400087fe400 */
[----:B------:R-:W-:Y:S01]  /*d520*/  ISETP.GE.AND P0, PT, R33, 0x89, PT ;  /* 0x000000892100780c */ /* 0x000fe20003f06270 */
[----:B------:R0:W-:Y:S01]  /*d530*/  @!P5 STG.E.U8 desc[UR46][R28.64+0x1], R21 ;  /* 0x000001151c00d986 */ /* 0x0001e2000c10112e */
[----:B------:R-:W-:Y:S02]  /*d540*/  PRMT R0, RZ, 0x7610, R0 ;  /* 0x00007610ff007816 */ /* 0x000fe40000000000 */
[----:B------:R-:W-:-:S13]  /*d550*/  ISETP.LT.OR P5, PT, R32, 0x1, !P0 ;  /* 0x000000012000780c */ /* 0x000fda00047a1670 */
[----:B0-----:R-:W-:Y:S05]  /*d560*/  @P5 BRA `(.L_x_71) ;  /* 0x0000000000045947 */ /* 0x001fea0003800000 */
[----:B------:R0:W5:Y:S02]  /*d570*/  LDG.E.U8 R0, desc[UR46][R8.64] ;  /* 0x0000002e08007981 */ /* 0x000164000c1e1100 */
.L_x_71:
[----:B------:R-:W-:Y:S05]  /*d580*/  BSYNC B1 ;  /* 0x0000000000017941 */ /* 0x000fea0003800000 */
.L_x_70:
[----:B-----5:R-:W-:Y:S01]  /*d590*/  LOP3.LUT R0, R0, 0xff, RZ, 0xc0, !PT ;  /* 0x000000ff00007812 */ /* 0x020fe200078ec0ff */
[----:B------:R-:W-:Y:S01]  /*d5a0*/  BSSY B1, `(.L_x_72) ;  /* 0x000000b000017945 */ /* 0x000fe20003800000 */
[----:B------:R-:W-:Y:S02]  /*d5b0*/  ISETP.LT.OR P6, PT, R32, 0x2, !P0 ;  /* 0x000000022000780c */ /* 0x000fe400047c1670 */
[----:B------:R-:W-:-:S05]  /*d5c0*/  F2FP.F16.E4M3.UNPACK_B R0, R0 ;  /* 0x00000000ff00723e */ /* 0x000fca00020006ff */
[----:B------:R-:W-:-:S05]  /*d5d0*/  HADD2.F32 R0, -RZ, R0.H0_H0 ;  /* 0x20000000ff007230 */ /* 0x000fca0000004100 */
[----:B------:R-:W-:Y:S01]  /*d5e0*/  FMUL R11, R0, UR40 ;  /* 0x00000028000b7c20 */ /* 0x000fe20008400000 */
[----:B------:R-:W-:-:S03]  /*d5f0*/  PRMT R0, RZ, 0x7610, R0 ;  /* 0x00007610ff007816 */ /* 0x000fc60000000000 */
[----:B------:R-:W-:-:S05]  /*d600*/  FFMA R11, R22, UR41, R11 ;  /* 0x00000029160b7c23 */ /* 0x000fca000800000b */
[----:B------:R-:W-:-:S05]  /*d610*/  F2FP.SATFINITE.E4M3.F32.PACK_AB_MERGE_C R11, RZ, R11, RZ ;  /* 0x0000000bff0b723e */ /* 0x000fca00048070ff */
[----:B------:R0:W-:Y:S01]  /*d620*/  @!P5 STG.E.U8 desc[UR46][R26.64], R11 ;  /* 0x0000000b1a00d986 */ /* 0x0001e2000c10112e */
[----:B------:R-:W-:Y:S05]  /*d630*/  @P6 BRA `(.L_x_73) ;  /* 0x0000000000046947 */ /* 0x000fea0003800000 */
[----:B------:R0:W5:Y:S02]  /*d640*/  LDG.E.U8 R0, desc[UR46][R8.64+0x1] ;  /* 0x0000012e08007981 */ /* 0x000164000c1e1100 */
.L_x_73:
[----:B------:R-:W-:Y:S05]  /*d650*/  BSYNC B1 ;  /* 0x0000000000017941 */ /* 0x000fea0003800000 */
.L_x_72:
[----:B-----5:R-:W-:Y:S01]  /*d660*/  LOP3.LUT R0, R0, 0xff, RZ, 0xc0, !PT ;  /* 0x000000ff00007812 */ /* 0x020fe200078ec0ff */
[----:B------:R-:W-:Y:S01]  /*d670*/  BSSY B1, `(.L_x_74) ;  /* 0x000000b000017945 */ /* 0x000fe20003800000 */
[----:B------:R-:W-:Y:S02]  /*d680*/  ISETP.LT.OR P5, PT, R32, 0x9, !P1 ;  /* 0x000000092000780c */ /* 0x000fe40004fa1670 */
[----:B------:R-:W-:-:S05]  /*d690*/  F2FP.F16.E4M3.UNPACK_B R0, R0 ;  /* 0x00000000ff00723e */ /* 0x000fca00020006ff */
[----:B------:R-:W-:-:S05]  /*d6a0*/  HADD2.F32 R0, -RZ, R0.H0_H0 ;  /* 0x20000000ff007230 */ /* 0x000fca0000004100 */
[----:B------:R-:W-:-:S04]  /*d6b0*/  FMUL R0, R0, UR40 ;  /* 0x0000002800007c20 */ /* 0x000fc80008400000 */
[----:B------:R-:W-:-:S05]  /*d6c0*/  FFMA R0, R23, UR41, R0 ;  /* 0x0000002917007c23 */ /* 0x000fca0008000000 */
[----:B0-----:R-:W-:Y:S02]  /*d6d0*/  F2FP.SATFINITE.E4M3.F32.PACK_AB_MERGE_C R11, RZ, R0, RZ ;  /* 0x00000000ff0b723e */ /* 0x001fe400048070ff */
[----:B------:R-:W-:-:S03]  /*d6e0*/  PRMT R0, RZ, 0x7610, R0 ;  /* 0x00007610ff007816 */ /* 0x000fc60000000000 */
[----:B------:R0:W-:Y:S01]  /*d6f0*/  @!P6 STG.E.U8 desc[UR46][R26.64+0x1], R11 ;  /* 0x0000010b1a00e986 */ /* 0x0001e2000c10112e */
[----:B------:R-:W-:Y:S05]  /*d700*/  @P5 BRA `(.L_x_75) ;  /* 0x0000000000045947 */ /* 0x000fea0003800000 */
[----:B------:R0:W5:Y:S02]  /*d710*/  LDG.E.U8 R0, desc[UR46][R6.64+0x8] ;  /* 0x0000082e06007981 */ /* 0x000164000c1e1100 */
.L_x_75:
[----:B------:R-:W-:Y:S05]  /*d720*/  BSYNC B1 ;  /* 0x0000000000017941 */ /* 0x000fea0003800000 */
.L_x_74:
[----:B-----5:R-:W-:Y:S01]  /*d730*/  LOP3.LUT R0, R0, 0xff, RZ, 0xc0, !PT ;  /* 0x000000ff00007812 */ /* 0x020fe200078ec0ff */
[----:B------:R-:W-:Y:S01]  /*d740*/  BSSY B1, `(.L_x_76) ;  /* 0x000000b000017945 */ /* 0x000fe20003800000 */
[----:B------:R-:W-:Y:S02]  /*d750*/  ISETP.LT.OR P6, PT, R32, 0xa, !P1 ;  /* 0x0000000a2000780c */ /* 0x000fe40004fc1670 */
[----:B------:R-:W-:-:S05]  /*d760*/  F2FP.F16.E4M3.UNPACK_B R0, R0 ;  /* 0x00000000ff00723e */ /* 0x000fca00020006ff */
[----:B------:R-:W-:-:S05]  /*d770*/  HADD2.F32 R0, -RZ, R0.H0_H0 ;  /* 0x20000000ff007230 */ /* 0x000fca0000004100 */
[----:B0-----:R-:W-:Y:S01]  /*d780*/  FMUL R11, R0, UR40 ;  /* 0x00000028000b7c20 */ /* 0x001fe20008400000 */
[----:B------:R-:W-:-:S03]  /*d790*/  PRMT R0, RZ, 0x7610, R0 ;  /* 0x00007610ff007816 */ /* 0x000fc60000000000 */
[----:B------:R-:W-:-:S05]  /*d7a0*/  FFMA R11, R216, UR41, R11 ;  /* 0x00000029d80b7c23 */ /* 0x000fca000800000b */
[----:B------:R-:W-:-:S05]  /*d7b0*/  F2FP.SATFINITE.E4M3.F32.PACK_AB_MERGE_C R11, RZ, R11, RZ ;  /* 0x0000000bff0b723e */ /* 0x000fca00048070ff */
[----:B------:R0:W-:Y:S01]  /*d7c0*/  @!P5 STG.E.U8 desc[UR46][R28.64+0x8], R11 ;  /* 0x0000080b1c00d986 */ /* 0x0001e2000c10112e */
[----:B------:R-:W-:Y:S05]  /*d7d0*/  @P6 BRA `(.L_x_77) ;  /* 0x0000000000046947 */ /* 0x000fea0003800000 */
[----:B------:R0:W5:Y:S02]  /*d7e0*/  LDG.E.U8 R0, desc[UR46][R6.64+0x9] ;  /* 0x0000092e06007981 */ /* 0x000164000c1e1100 */
.L_x_77:
[----:B------:R-:W-:Y:S05]  /*d7f0*/  BSYNC B1 ;  /* 0x0000000000017941 */ /* 0x000fea0003800000 */
.L_x_76:
        /* <DEDUP_REMOVED lines=12> */
.L_x_79:
[----:B------:R-:W-:Y:S05]  /*d8c0*/  BSYNC B1 ;  /* 0x0000000000017941 */ /* 0x000fea0003800000 */
.L_x_78:
        /* <DEDUP_REMOVED lines=12> */
.L_x_81:
[----:B------:R-:W-:Y:S05]  /*d990*/  BSYNC B1 ;  /* 0x0000000000017941 */ /* 0x000fea0003800000 */
.L_x_80:
        /* <DEDUP_REMOVED lines=12> */
.L_x_83:
[----:B------:R-:W-:Y:S05]  /*da60*/  BSYNC B1 ;  /* 0x0000000000017941 */ /* 0x000fea0003800000 */
.L_x_82:
        /* <DEDUP_REMOVED lines=12> */
.L_x_85:
[----:B------:R-:W-:Y:S05]  /*db30*/  BSYNC B1 ;  /* 0x0000000000017941 */ /* 0x000fea0003800000 */
.L_x_84:
        /* <DEDUP_REMOVED lines=12> */
.L_x_87:
[----:B------:R-:W-:Y:S05]  /*dc00*/  BSYNC B1 ;  /* 0x0000000000017941 */ /* 0x000fea0003800000 */
.L_x_86:
        /* <DEDUP_REMOVED lines=12> */
.L_x_89:
[----:B------:R-:W-:Y:S05]  /*dcd0*/  BSYNC B1 ;  /* 0x0000000000017941 */ /* 0x000fea0003800000 */
.L_x_88:
        /* <DEDUP_REMOVED lines=12> */
.L_x_91:
[----:B------:R-:W-:Y:S05]  /*dda0*/  BSYNC B1 ;  /* 0x0000000000017941 */ /* 0x000fea0003800000 */
.L_x_90:
        /* <DEDUP_REMOVED lines=12> */
.L_x_93:
[----:B------:R-:W-:Y:S05]  /*de70*/  BSYNC B1 ;  /* 0x0000000000017941 */ /* 0x000fea0003800000 */
.L_x_92:
        /* <DEDUP_REMOVED lines=12> */
.L_x_95:
[----:B------:R-:W-:Y:S05]  /*df40*/  BSYNC B1 ;  /* 0x0000000000017941 */ /* 0x000fea0003800000 */
.L_x_94:
        /* <DEDUP_REMOVED lines=12> */
.L_x_97:
[----:B------:R-:W-:Y:S05]  /*e010*/  BSYNC B1 ;  /* 0x0000000000017941 */ /* 0x000fea0003800000 */
.L_x_96:
        /* <DEDUP_REMOVED lines=12> */
.L_x_99:
[----:B------:R-:W-:Y:S05]  /*e0e0*/  BSYNC B1 ;  /* 0x0000000000017941 */ /* 0x000fea0003800000 */
.L_x_98:
        /* <DEDUP_REMOVED lines=12> */
.L_x_101:
[----:B------:R-:W-:Y:S05]  /*e1b0*/  BSYNC B1 ;  /* 0x0000000000017941 */ /* 0x000fea0003800000 */
.L_x_100:
        /* <DEDUP_REMOVED lines=12> */
.L_x_103:
[----:B------:R-:W-:Y:S05]  /*e280*/  BSYNC B1 ;  /* 0x0000000000017941 */ /* 0x000fea0003800000 */
.L_x_102:
[----:B------:R-:W2:Y:S01]  /*e290*/  LDL.LU R10, [R1+0x80] ;  /* 0x00008000010a7983 */ /* 0x000ea20000300800 */
[----:B-----5:R-:W-:Y:S01]  /*e2a0*/  LOP3.LUT R0, R0, 0xff, RZ, 0xc0, !PT ;  /* 0x000000ff00007812 */ /* 0x020fe200078ec0ff */
[----:B------:R-:W-:Y:S01]  /*e2b0*/  BSSY B1, `(.L_x_104) ;  /* 0x000000b000017945 */ /* 0x000fe20003800000 */
[----:B------:R-:W-:Y:S02]  /*e2c0*/  ISETP.LT.OR P6, PT, R32, 0x22, !P2 ;  /* 0x000000222000780c */ /* 0x000fe400057c1670 */
[----:B------:R-:W-:-:S05]  /*e2d0*/  F2FP.F16.E4M3.UNPACK_B R0, R0 ;  /* 0x00000000ff00723e */ /* 0x000fca00020006ff */
[----:B------:R-:W-:-:S05]  /*e2e0*/  HADD2.F32 R0, -RZ, R0.H0_H0 ;  /* 0x20000000ff007230 */ /* 0x000fca0000004100 */
[----:B------:R-:W-:-:S04]  /*e2f0*/  FMUL R0, R0, UR40 ;  /* 0x0000002800007c20 */ /* 0x000fc80008400000 */
[----:B--2---:R-:W-:-:S05]  /*e300*/  FFMA R0, R10, UR41, R0 ;  /* 0x000000290a007c23 */ /* 0x004fca0008000000 */
[----:B0-----:R-:W-:Y:S02]  /*e310*/  F2FP.SATFINITE.E4M3.F32.PACK_AB_MERGE_C R11, RZ, R0, RZ ;  /* 0x00000000ff0b723e */ /* 0x001fe400048070ff */
[----:B------:R-:W-:-:S03]  /*e320*/  PRMT R0, RZ, 0x7610, R0 ;  /* 0x00007610ff007816 */ /* 0x000fc60000000000 */
[----:B------:R0:W-:Y:S01]  /*e330*/  @!P5 STG.E.U8 desc[UR46][R24.64+0x20], R11 ;  /* 0x0000200b1800d986 */ /* 0x0001e2000c10112e */
[----:B------:R-:W-:Y:S05]  /*e340*/  @P6 BRA `(.L_x_105) ;  /* 0x0000000000046947 */ /* 0x000fea0003800000 */
[----:B------:R2:W5:Y:S02]  /*e350*/  LDG.E.U8 R0, desc[UR46][R2.64+0x21] ;  /* 0x0000212e02007981 */ /* 0x000564000c1e1100 */
.L_x_105:
[----:B------:R-:W-:Y:S05]  /*e360*/  BSYNC B1 ;  /* 0x0000000000017941 */ /* 0x000fea0003800000 */
.L_x_104:
[----:B------:R-:W3:Y:S01]  /*e370*/  LDL.LU R10, [R1+0x84] ;  /* 0x00008400010a7983 */ /* 0x000ee20000300800 */
[----:B-----5:R-:W-:Y:S01]  /*e380*/  LOP3.LUT R0, R0, 0xff, RZ, 0xc0, !PT ;  /* 0x000000ff00007812 */ /* 0x020fe200078ec0ff */
[----:B------:R-:W-:Y:S01]  /*e390*/  BSSY B1, `(.L_x_106) ;  /* 0x000000b000017945 */ /* 0x000fe20003800000 */
[----:B------:R-:W-:Y:S02]  /*e3a0*/  ISETP.LT.OR P5, PT, R32, 0x29, !P3 ;  /* 0x000000292000780c */ /* 0x000fe40005fa1670 */
[----:B------:R-:W-:-:S05]  /*e3b0*/  F2FP.F16.E4M3.UNPACK_B R0, R0 ;  /* 0x00000000ff00723e */ /* 0x000fca00020006ff */
[----:B------:R-:W-:-:S05]  /*e3c0*/  HADD2.F32 R0, -RZ, R0.H0_H0 ;  /* 0x20000000ff007230 */ /* 0x000fca0000004100 */
[----:B------:R-:W-:-:S04]  /*e3d0*/  FMUL R0, R0, UR40 ;  /* 0x0000002800007c20 */ /* 0x000fc80008400000 */
[----:B---3--:R-:W-:-:S05]  /*e3e0*/  FFMA R0, R10, UR41, R0 ;  /* 0x000000290a007c23 */ /* 0x008fca0008000000 */
[----:B0-----:R-:W-:Y:S02]  /*e3f0*/  F2FP.SATFINITE.E4M3.F32.PACK_AB_MERGE_C R11, RZ, R0, RZ ;  /* 0x00000000ff0b723e */ /* 0x001fe400048070ff */
[----:B------:R-:W-:-:S03]  /*e400*/  PRMT R0, RZ, 0x7610, R0 ;  /* 0x00007610ff007816 */ /* 0x000fc60000000000 */
[----:B------:R0:W-:Y:S01]  /*e410*/  @!P6 STG.E.U8 desc[UR46][R24.64+0x21], R11 ;  /* 0x0000210b1800e986 */ /* 0x0001e2000c10112e */
[----:B------:R-:W-:Y:S05]  /*e420*/  @P5 BRA `(.L_x_107) ;  /* 0x0000000000045947 */ /* 0x000fea0003800000 */
[----:B------:R3:W5:Y:S02]  /*e430*/  LDG.E.U8 R0, desc[UR46][R30.64+0x28] ;  /* 0x0000282e1e007981 */ /* 0x000764000c1e1100 */
.L_x_107:
[----:B------:R-:W-:Y:S05]  /*e440*/  BSYNC B1 ;  /* 0x0000000000017941 */ /* 0x000fea0003800000 */
.L_x_106:
        /* <DEDUP_REMOVED lines=13> */
.L_x_109:
[----:B------:R-:W-:Y:S05]  /*e520*/  BSYNC B1 ;  /* 0x0000000000017941 */ /* 0x000fea0003800000 */
.L_x_108:
        /* <DEDUP_REMOVED lines=13> */
.L_x_111:
[----:B------:R-:W-:Y:S05]  /*e600*/  BSYNC B1 ;  /* 0x0000000000017941 */ /* 0x000fea0003800000 */
.L_x_110:
        /* <DEDUP_REMOVED lines=13> */
.L_x_113:
[----:B------:R-:W-:Y:S05]  /*e6e0*/  BSYNC B1 ;  /* 0x0000000000017941 */ /* 0x000fea0003800000 */
.L_x_112:
        /* <DEDUP_REMOVED lines=13> */
.L_x_115:
[----:B------:R-:W-:Y:S05]  /*e7c0*/  BSYNC B1 ;  /* 0x0000000000017941 */ /* 0x000fea0003800000 */
.L_x_114:
        /* <DEDUP_REMOVED lines=13> */
.L_x_117:
[----:B------:R-:W-:Y:S05]  /*e8a0*/  BSYNC B1 ;  /* 0x0000000000017941 */ /* 0x000fea0003800000 */
.L_x_116:
        /* <DEDUP_REMOVED lines=13> */
.L_x_119:
[----:B------:R-:W-:Y:S05]  /*e980*/  BSYNC B1 ;  /* 0x0000000000017941 */ /* 0x000fea0003800000 */
.L_x_118:
        /* <DEDUP_REMOVED lines=13> */
.L_x_121:
[----:B------:R-:W-:Y:S05]  /*ea60*/  BSYNC B1 ;  /* 0x0000000000017941 */ /* 0x000fea0003800000 */
.L_x_120:
        /* <DEDUP_REMOVED lines=13> */
.L_x_123:
[----:B------:R-:W-:Y:S05]  /*eb40*/  BSYNC B1 ;  /* 0x0000000000017941 */ /* 0x000fea0003800000 */
.L_x_122:
        /* <DEDUP_REMOVED lines=13> */
.L_x_125:
[----:B------:R-:W-:Y:S05]  /*ec20*/  BSYNC B1 ;  /* 0x0000000000017941 */ /* 0x000fea0003800000 */
.L_x_124:
        /* <DEDUP_REMOVED lines=13> */
.L_x_127:
[----:B------:R-:W-:Y:S05]  /*ed00*/  BSYNC B1 ;  /* 0x0000000000017941 */ /* 0x000fea0003800000 */
.L_x_126:
        /* <DEDUP_REMOVED lines=13> */
.L_x_129:
[----:B------:R-:W-:Y:S05]  /*ede0*/  BSYNC B1 ;  /* 0x0000000000017941 */ /* 0x000fea0003800000 */
.L_x_128:
        /* <DEDUP_REMOVED lines=13> */
.L_x_131:
[----:B------:R-:W-:Y:S05]  /*eec0*/  BSYNC B1 ;  /* 0x0000000000017941 */ /* 0x000fea0003800000 */
.L_x_130:
        /* <DEDUP_REMOVED lines=13> */
.L_x_133:
[----:B------:R-:W-:Y:S05]  /*efa0*/  BSYNC B1 ;  /* 0x0000000000017941 */ /* 0x000fea0003800000 */
.L_x_132:
        /* <DEDUP_REMOVED lines=13> */
.L_x_135:
[----:B------:R-:W-:Y:S05]  /*f080*/  BSYNC B1 ;  /* 0x0000000000017941 */ /* 0x000fea0003800000 */
.L_x_134:
        /* <DEDUP_REMOVED lines=13> */
.L_x_137:
[----:B------:R-:W-:Y:S05]  /*f160*/  BSYNC B1 ;  /* 0x0000000000017941 */ /* 0x000fea0003800000 */
.L_x_136:
        /* <DEDUP_REMOVED lines=13> */
.L_x_139:
[----:B------:R-:W-:Y:S05]  /*f240*/  BSYNC B1 ;  /* 0x0000000000017941 */ /* 0x000fea0003800000 */
.L_x_138:
        /* <DEDUP_REMOVED lines=13> */
.L_x_141:
[----:B------:R-:W-:Y:S05]  /*f320*/  BSYNC B1 ;  /* 0x0000000000017941 */ /* 0x000fea0003800000 */
.L_x_140:
        /* <DEDUP_REMOVED lines=13> */
.L_x_143:
[----:B------:R-:W-:Y:S05]  /*f400*/  BSYNC B1 ;  /* 0x0000000000017941 */ /* 0x000fea0003800000 */
.L_x_142:
        /* <DEDUP_REMOVED lines=13> */
.L_x_145:
[----:B------:R-:W-:Y:S05]  /*f4e0*/  BSYNC B1 ;  /* 0x0000000000017941 */ /* 0x000fea0003800000 */
.L_x_144:
        /* <DEDUP_REMOVED lines=13> */
.L_x_147:
[----:B------:R-:W-:Y:S05]  /*f5c0*/  BSYNC B1 ;  /* 0x0000000000017941 */ /* 0x000fea0003800000 */
.L_x_146:
        /* <DEDUP_REMOVED lines=13> */
.L_x_149:
[----:B------:R-:W-:Y:S05]  /*f6a0*/  BSYNC B1 ;  /* 0x0000000000017941 */ /* 0x000fea0003800000 */
.L_x_148:
        /* <DEDUP_REMOVED lines=13> */
.L_x_151:
[----:B------:R-:W-:Y:S05]  /*f780*/  BSYNC B1 ;  /* 0x0000000000017941 */ /* 0x000fea0003800000 */
.L_x_150:
        /* <DEDUP_REMOVED lines=13> */
.L_x_153:
[----:B------:R-:W-:Y:S05]  /*f860*/  BSYNC B1 ;  /* 0x0000000000017941 */ /* 0x000fea0003800000 */
.L_x_152:
        /* <DEDUP_REMOVED lines=13> */
.L_x_155:
[----:B------:R-:W-:Y:S05]  /*f940*/  BSYNC B1 ;  /* 0x0000000000017941 */ /* 0x000fea0003800000 */
.L_x_154:
        /* <DEDUP_REMOVED lines=13> */
.L_x_157:
[----:B------:R-:W-:Y:S05]  /*fa20*/  BSYNC B1 ;  /* 0x0000000000017941 */ /* 0x000fea0003800000 */
.L_x_156:
        /* <DEDUP_REMOVED lines=13> */
.L_x_159:
[----:B------:R-:W-:Y:S05]  /*fb00*/  BSYNC B1 ;  /* 0x0000000000017941 */ /* 0x000fea0003800000 */
.L_x_158:
        /* <DEDUP_REMOVED lines=13> */
.L_x_161:
[----:B------:R-:W-:Y:S05]  /*fbe0*/  BSYNC B1 ;  /* 0x0000000000017941 */ /* 0x000fea0003800000 */
.L_x_160:
        /* <DEDUP_REMOVED lines=13> */
.L_x_163:
[----:B------:R-:W-:Y:S05]  /*fcc0*/  BSYNC B1 ;  /* 0x0000000000017941 */ /* 0x000fea0003800000 */
.L_x_162:
        /* <DEDUP_REMOVED lines=13> */
.L_x_165:
[----:B------:R-:W-:Y:S05]  /*fda0*/  BSYNC B1 ;  /* 0x0000000000017941 */ /* 0x000fea0003800000 */
.L_x_164:
        /* <DEDUP_REMOVED lines=13> */
.L_x_167:
[----:B------:R-:W-:Y:S05]  /*fe80*/  BSYNC B1 ;  /* 0x0000000000017941 */ /* 0x000fea0003800000 */
.L_x_166:
        /* <DEDUP_REMOVED lines=13> */
.L_x_169:
[----:B------:R-:W-:Y:S05]  /*ff60*/  BSYNC B1 ;  /* 0x0000000000017941 */ /* 0x000fea0003800000 */
.L_x_168:
        /* <DEDUP_REMOVED lines=13> */
.L_x_171:
[----:B------:R-:W-:Y:S05]  /*10040*/  BSYNC B1 ;  /* 0x0000000000017941 */ /* 0x000fea0003800000 */
.L_x_170:
        /* <DEDUP_REMOVED lines=13> */
.L_x_173:
[----:B------:R-:W-:Y:S05]  /*10120*/  BSYNC B1 ;  /* 0x0000000000017941 */ /* 0x000fea0003800000 */
.L_x_172:
        /* <DEDUP_REMOVED lines=13> */
.L_x_175:
[----:B------:R-:W-:Y:S05]  /*10200*/  BSYNC B1 ;  /* 0x0000000000017941 */ /* 0x000fea0003800000 */
.L_x_174:
        /* <DEDUP_REMOVED lines=13> */
.L_x_177:
[----:B------:R-:W-:Y:S05]  /*102e0*/  BSYNC B1 ;  /* 0x0000000000017941 */ /* 0x000fea0003800000 */
.L_x_176:
        /* <DEDUP_REMOVED lines=13> */
.L_x_179:
[----:B------:R-:W-:Y:S05]  /*103c0*/  BSYNC B1 ;  /* 0x0000000000017941 */ /* 0x000fea0003800000 */
.L_x_178:
        /* <DEDUP_REMOVED lines=13> */
.L_x_181:
[----:B------:R-:W-:Y:S05]  /*104a0*/  BSYNC B1 ;  /* 0x0000000000017941 */ /* 0x000fea0003800000 */
.L_x_180:
        /* <DEDUP_REMOVED lines=13> */
.L_x_183:
[----:B------:R-:W-:Y:S05]  /*10580*/  BSYNC B1 ;  /* 0x0000000000017941 */ /* 0x000fea0003800000 */
.L_x_182:
        /* <DEDUP_REMOVED lines=13> */
.L_x_185:
[----:B------:R-:W-:Y:S05]  /*10660*/  BSYNC B1 ;  /* 0x0000000000017941 */ /* 0x000fea0003800000 */
.L_x_184:
        /* <DEDUP_REMOVED lines=13> */
.L_x_187:
[----:B------:R-:W-:Y:S05]  /*10740*/  BSYNC B1 ;  /* 0x0000000000017941 */ /* 0x000fea0003800000 */
.L_x_186:
        /* <DEDUP_REMOVED lines=13> */
.L_x_189:
[----:B------:R-:W-:Y:S05]  /*10820*/  BSYNC B1 ;  /* 0x0000000000017941 */ /* 0x000fea0003800000 */
.L_x_188:
        /* <DEDUP_REMOVED lines=13> */
.L_x_191:
[----:B------:R-:W-:Y:S05]  /*10900*/  BSYNC B1 ;  /* 0x0000000000017941 */ /* 0x000fea0003800000 */
.L_x_190:
        /* <DEDUP_REMOVED lines=13> */
.L_x_193:
[----:B------:R-:W-:Y:S05]  /*109e0*/  BSYNC B1 ;  /* 0x0000000000017941 */ /* 0x000fea0003800000 */
.L_x_192:
        /* <DEDUP_REMOVED lines=13> */
.L_x_195:
[----:B------:R-:W-:Y:S05]  /*10ac0*/  BSYNC B1 ;  /* 0x0000000000017941 */ /* 0x000fea0003800000 */
.L_x_194:
        /* <DEDUP_REMOVED lines=13> */
.L_x_197:
[----:B------:R-:W-:Y:S05]  /*10ba0*/  BSYNC B1 ;  /* 0x0000000000017941 */ /* 0x000fea0003800000 */
.L_x_196:
        /* <DEDUP_REMOVED lines=13> */
.L_x_199:
[----:B------:R-:W-:Y:S05]  /*10c80*/  BSYNC B1 ;  /* 0x0000000000017941 */ /* 0x000fea0003800000 */
.L_x_198:
        /* <DEDUP_REMOVED lines=13> */
.L_x_201:
[----:B------:R-:W-:Y:S05]  /*10d60*/  BSYNC B1 ;  /* 0x0000000000017941 */ /* 0x000fea0003800000 */
.L_x_200:
        /* <DEDUP_REMOVED lines=13> */
.L_x_203:
[----:B------:R-:W-:Y:S05]  /*10e40*/  BSYNC B1 ;  /* 0x0000000000017941 */ /* 0x000fea0003800000 */
.L_x_202:
        /* <DEDUP_REMOVED lines=13> */
.L_x_205:
[----:B------:R-:W-:Y:S05]  /*10f20*/  BSYNC B1 ;  /* 0x0000000000017941 */ /* 0x000fea0003800000 */
.L_x_204:
        /* <DEDUP_REMOVED lines=13> */
.L_x_207:
[----:B------:R-:W-:Y:S05]  /*11000*/  BSYNC B1 ;  /* 0x0000000000017941 */ /* 0x000fea0003800000 */
.L_x_206:
        /* <DEDUP_REMOVED lines=13> */
.L_x_209:
[----:B------:R-:W-:Y:S05]  /*110e0*/  BSYNC B1 ;  /* 0x0000000000017941 */ /* 0x000fea0003800000 */
.L_x_208:
        /* <DEDUP_REMOVED lines=13> */
.L_x_211:
[----:B------:R-:W-:Y:S05]  /*111c0*/  BSYNC B1 ;  /* 0x0000000000017941 */ /* 0x000fea0003800000 */
.L_x_210:
        /* <DEDUP_REMOVED lines=13> */
.L_x_213:
[----:B------:R-:W-:Y:S05]  /*112a0*/  BSYNC B1 ;  /* 0x0000000000017941 */ /* 0x000fea0003800000 */
.L_x_212:
        /* <DEDUP_REMOVED lines=13> */
.L_x_215:
[----:B------:R-:W-:Y:S05]  /*11380*/  BSYNC B1 ;  /* 0x0000000000017941 */ /* 0x000fea0003800000 */
.L_x_214:
        /* <DEDUP_REMOVED lines=13> */
.L_x_217:
[----:B------:R-:W-:Y:S05]  /*11460*/  BSYNC B1 ;  /* 0x0000000000017941 */ /* 0x000fea0003800000 */
.L_x_216:
        /* <DEDUP_REMOVED lines=13> */
.L_x_219:
[----:B------:R-:W-:Y:S05]  /*11540*/  BSYNC B1 ;  /* 0x0000000000017941 */ /* 0x000fea0003800000 */
.L_x_218:
        /* <DEDUP_REMOVED lines=13> */
.L_x_221:
[----:B------:R-:W-:Y:S05]  /*11620*/  BSYNC B1 ;  /* 0x0000000000017941 */ /* 0x000fea0003800000 */
.L_x_220:
        /* <DEDUP_REMOVED lines=13> */
.L_x_223:
[----:B------:R-:W-:Y:S05]  /*11700*/  BSYNC B1 ;  /* 0x0000000000017941 */ /* 0x000fea0003800000 */
.L_x_222:
        /* <DEDUP_REMOVED lines=13> */
.L_x_225:
[----:B------:R-:W-:Y:S05]  /*117e0*/  BSYNC B1 ;  /* 0x0000000000017941 */ /* 0x000fea0003800000 */
.L_x_224:
        /* <DEDUP_REMOVED lines=13> */
.L_x_227:
[----:B------:R-:W-:Y:S05]  /*118c0*/  BSYNC B1 ;  /* 0x0000000000017941 */ /* 0x000fea0003800000 */
.L_x_226:
        /* <DEDUP_REMOVED lines=13> */
.L_x_229:
[----:B------:R-:W-:Y:S05]  /*119a0*/  BSYNC B1 ;  /* 0x0000000000017941 */ /* 0x000fea0003800000 */
.L_x_228:
        /* <DEDUP_REMOVED lines=13> */
.L_x_231:
[----:B------:R-:W-:Y:S05]  /*11a80*/  BSYNC B1 ;  /* 0x0000000000017941 */ /* 0x000fea0003800000 */
.L_x_230:
        /* <DEDUP_REMOVED lines=13> */
.L_x_233:
[----:B------:R-:W-:Y:S05]  /*11b60*/  BSYNC B1 ;  /* 0x0000000000017941 */ /* 0x000fea0003800000 */
.L_x_232:
        /* <DEDUP_REMOVED lines=13> */
.L_x_235:
[----:B------:R-:W-:Y:S05]  /*11c40*/  BSYNC B1 ;  /* 0x0000000000017941 */ /* 0x000fea0003800000 */
.L_x_234:
        /* <DEDUP_REMOVED lines=13> */
.L_x_237:
[----:B------:R-:W-:Y:S05]  /*11d20*/  BSYNC B1 ;  /* 0x0000000000017941 */ /* 0x000fea0003800000 */
.L_x_236:
        /* <DEDUP_REMOVED lines=13> */
.L_x_239:
[----:B------:R-:W-:Y:S05]  /*11e00*/  BSYNC B1 ;  /* 0x0000000000017941 */ /* 0x000fea0003800000 */
.L_x_238:
        /* <DEDUP_REMOVED lines=13> */
.L_x_241:
[----:B------:R-:W-:Y:S05]  /*11ee0*/  BSYNC B1 ;  /* 0x0000000000017941 */ /* 0x000fea0003800000 */
.L_x_240:
        /* <DEDUP_REMOVED lines=13> */
.L_x_243:
[----:B------:R-:W-:Y:S05]  /*11fc0*/  BSYNC B1 ;  /* 0x0000000000017941 */ /* 0x000fea0003800000 */
.L_x_242:
        /* <DEDUP_REMOVED lines=13> */
.L_x_245:
[----:B------:R-:W-:Y:S05]  /*120a0*/  BSYNC B1 ;  /* 0x0000000000017941 */ /* 0x000fea0003800000 */
.L_x_244:
        /* <DEDUP_REMOVED lines=13> */
.L_x_247:
[----:B------:R-:W-:Y:S05]  /*12180*/  BSYNC B1 ;  /* 0x0000000000017941 */ /* 0x000fea0003800000 */
.L_x_246:
        /* <DEDUP_REMOVED lines=13> */
.L_x_249:
[----:B------:R-:W-:Y:S05]  /*12260*/  BSYNC B1 ;  /* 0x0000000000017941 */ /* 0x000fea0003800000 */
.L_x_248:
        /* <DEDUP_REMOVED lines=13> */
.L_x_251:
[----:B------:R-:W-:Y:S05]  /*12340*/  BSYNC B1 ;  /* 0x0000000000017941 */ /* 0x000fea0003800000 */
.L_x_250:
        /* <DEDUP_REMOVED lines=13> */
.L_x_253:
[----:B------:R-:W-:Y:S05]  /*12420*/  BSYNC B1 ;  /* 0x0000000000017941 */ /* 0x000fea0003800000 */
.L_x_252:
        /* <DEDUP_REMOVED lines=13> */
.L_x_255:
[----:B------:R-:W-:Y:S05]  /*12500*/  BSYNC B1 ;  /* 0x0000000000017941 */ /* 0x000fea0003800000 */
.L_x_254:
        /* <DEDUP_REMOVED lines=13> */
.L_x_257:
[----:B------:R-:W-:Y:S05]  /*125e0*/  BSYNC B1 ;  /* 0x0000000000017941 */ /* 0x000fea0003800000 */
.L_x_256:
        /* <DEDUP_REMOVED lines=13> */
.L_x_259:
[----:B------:R-:W-:Y:S05]  /*126c0*/  BSYNC B1 ;  /* 0x0000000000017941 */ /* 0x000fea0003800000 */
.L_x_258:
        /* <DEDUP_REMOVED lines=13> */
.L_x_261:
[----:B------:R-:W-:Y:S05]  /*127a0*/  BSYNC B1 ;  /* 0x0000000000017941 */ /* 0x000fea0003800000 */
.L_x_260:
        /* <DEDUP_REMOVED lines=13> */
.L_x_263:
[----:B------:R-:W-:Y:S05]  /*12880*/  BSYNC B1 ;  /* 0x0000000000017941 */ /* 0x000fea0003800000 */
.L_x_262:
        /* <DEDUP_REMOVED lines=13> */
.L_x_265:
[----:B------:R-:W-:Y:S05]  /*12960*/  BSYNC B1 ;  /* 0x0000000000017941 */ /* 0x000fea0003800000 */
.L_x_264:
        /* <DEDUP_REMOVED lines=13> */
.L_x_267:
[----:B------:R-:W-:Y:S05]  /*12a40*/  BSYNC B1 ;  /* 0x0000000000017941 */ /* 0x000fea0003800000 */
.L_x_266:
        /* <DEDUP_REMOVED lines=13> */
.L_x_269:
[----:B------:R-:W-:Y:S05]  /*12b20*/  BSYNC B1 ;  /* 0x0000000000017941 */ /* 0x000fea0003800000 */
.L_x_268:
        /* <DEDUP_REMOVED lines=13> */
.L_x_271:
[----:B------:R-:W-:Y:S05]  /*12c00*/  BSYNC B1 ;  /* 0x0000000000017941 */ /* 0x000fea0003800000 */
.L_x_270:
        /* <DEDUP_REMOVED lines=13> */
.L_x_273:
[----:B------:R-:W-:Y:S05]  /*12ce0*/  BSYNC B1 ;  /* 0x0000000000017941 */ /* 0x000fea0003800000 */
.L_x_272:
        /* <DEDUP_REMOVED lines=13> */
.L_x_275:
[----:B------:R-:W-:Y:S05]  /*12dc0*/  BSYNC B1 ;  /* 0x0000000000017941 */ /* 0x000fea0003800000 */
.L_x_274:
        /* <DEDUP_REMOVED lines=13> */
.L_x_277:
[----:B------:R-:W-:Y:S05]  /*12ea0*/  BSYNC B1 ;  /* 0x0000000000017941 */ /* 0x000fea0003800000 */
.L_x_276:
        /* <DEDUP_REMOVED lines=13> */
.L_x_279:
[----:B------:R-:W-:Y:S05]  /*12f80*/  BSYNC B1 ;  /* 0x0000000000017941 */ /* 0x000fea0003800000 */
.L_x_278:
        /* <DEDUP_REMOVED lines=13> */
.L_x_281:
[----:B------:R-:W-:Y:S05]  /*13060*/  BSYNC B1 ;  /* 0x0000000000017941 */ /* 0x000fea0003800000 */
.L_x_280:
        /* <DEDUP_REMOVED lines=13> */
.L_x_283:
[----:B------:R-:W-:Y:S05]  /*13140*/  BSYNC B1 ;  /* 0x0000000000017941 */ /* 0x000fea0003800000 */
.L_x_282:
        /* <DEDUP_REMOVED lines=13> */
.L_x_285:
[----:B------:R-:W-:Y:S05]  /*13220*/  BSYNC B1 ;  /* 0x0000000000017941 */ /* 0x000fea0003800000 */
.L_x_284:
        /* <DEDUP_REMOVED lines=13> */
.L_x_287:
[----:B------:R-:W-:Y:S05]  /*13300*/  BSYNC B1 ;  /* 0x0000000000017941 */ /* 0x000fea0003800000 */
.L_x_286:
        /* <DEDUP_REMOVED lines=13> */
.L_x_289:
[----:B------:R-:W-:Y:S05]  /*133e0*/  BSYNC B1 ;  /* 0x0000000000017941 */ /* 0x000fea0003800000 */
.L_x_288:
        /* <DEDUP_REMOVED lines=13> */
.L_x_291:
[----:B------:R-:W-:Y:S05]  /*134c0*/  BSYNC B1 ;  /* 0x0000000000017941 */ /* 0x000fea0003800000 */
.L_x_290:
        /* <DEDUP_REMOVED lines=13> */
.L_x_293:
[----:B------:R-:W-:Y:S05]  /*135a0*/  BSYNC B1 ;  /* 0x0000000000017941 */ /* 0x000fea0003800000 */
.L_x_292:
        /* <DEDUP_REMOVED lines=13> */
.L_x_295:
[----:B------:R-:W-:Y:S05]  /*13680*/  BSYNC B1 ;  /* 0x0000000000017941 */ /* 0x000fea0003800000 */
.L_x_294:
        /* <DEDUP_REMOVED lines=13> */
.L_x_297:
[----:B------:R-:W-:Y:S05]  /*13760*/  BSYNC B1 ;  /* 0x0000000000017941 */ /* 0x000fea0003800000 */
.L_x_296:
        /* <DEDUP_REMOVED lines=13> */
.L_x_299:
[----:B------:R-:W-:Y:S05]  /*13840*/  BSYNC B1 ;  /* 0x0000000000017941 */ /* 0x000fea0003800000 */
.L_x_298:
        /* <DEDUP_REMOVED lines=13> */
.L_x_301:
[----:B------:R-:W-:Y:S05]  /*13920*/  BSYNC B1 ;  /* 0x0000000000017941 */ /* 0x000fea0003800000 */
.L_x_300:
        /* <DEDUP_REMOVED lines=13> */
.L_x_303:
[----:B------:R-:W-:Y:S05]  /*13a00*/  BSYNC B1 ;  /* 0x0000000000017941 */ /* 0x000fea0003800000 */
.L_x_302:
        /* <DEDUP_REMOVED lines=13> */
.L_x_305:
[----:B------:R-:W-:Y:S05]  /*13ae0*/  BSYNC B1 ;  /* 0x0000000000017941 */ /* 0x000fea0003800000 */
.L_x_304:
        /* <DEDUP_REMOVED lines=13> */
.L_x_307:
[----:B------:R-:W-:Y:S05]  /*13bc0*/  BSYNC B1 ;  /* 0x0000000000017941 */ /* 0x000fea0003800000 */
.L_x_306:
        /* <DEDUP_REMOVED lines=13> */
.L_x_309:
[----:B------:R-:W-:Y:S05]  /*13ca0*/  BSYNC B1 ;  /* 0x0000000000017941 */ /* 0x000fea0003800000 */
.L_x_308:
        /* <DEDUP_REMOVED lines=13> */
.L_x_311:
[----:B------:R-:W-:Y:S05]  /*13d80*/  BSYNC B1 ;  /* 0x0000000000017941 */ /* 0x000fea0003800000 */
.L_x_310:
        /* <DEDUP_REMOVED lines=13> */
.L_x_313:
[----:B------:R-:W-:Y:S05]  /*13e60*/  BSYNC B1 ;  /* 0x0000000000017941 */ /* 0x000fea0003800000 */
.L_x_312:
        /* <DEDUP_REMOVED lines=13> */
.L_x_315:
[----:B------:R-:W-:Y:S05]  /*13f40*/  BSYNC B1 ;  /* 0x0000000000017941 */ /* 0x000fea0003800000 */
.L_x_314:
        /* <DEDUP_REMOVED lines=13> */
.L_x_317:
[----:B------:R-:W-:Y:S05]  /*14020*/  BSYNC B1 ;  /* 0x0000000000017941 */ /* 0x000fea0003800000 */
.L_x_316:
        /* <DEDUP_REMOVED lines=13> */
.L_x_319:
[----:B------:R-:W-:Y:S05]  /*14100*/  BSYNC B1 ;  /* 0x0000000000017941 */ /* 0x000fea0003800000 */
.L_x_318:
        /* <DEDUP_REMOVED lines=13> */
.L_x_321:
[----:B------:R-:W-:Y:S05]  /*141e0*/  BSYNC B1 ;  /* 0x0000000000017941 */ /* 0x000fea0003800000 */
.L_x_320:
        /* <DEDUP_REMOVED lines=13> */
.L_x_323:
[----:B------:R-:W-:Y:S05]  /*142c0*/  BSYNC B1 ;  /* 0x0000000000017941 */ /* 0x000fea0003800000 */
.L_x_322:
        /* <DEDUP_REMOVED lines=13> */
.L_x_325:
[----:B------:R-:W-:Y:S05]  /*143a0*/  BSYNC B1 ;  /* 0x0000000000017941 */ /* 0x000fea0003800000 */
.L_x_324:
        /* <DEDUP_REMOVED lines=13> */
.L_x_327:
[----:B------:R-:W-:Y:S05]  /*14480*/  BSYNC B1 ;  /* 0x0000000000017941 */ /* 0x000fea0003800000 */
.L_x_326:
        /* <DEDUP_REMOVED lines=13> */
.L_x_329:
[----:B------:R-:W-:Y:S05]  /*14560*/  BSYNC B1 ;  /* 0x0000000000017941 */ /* 0x000fea0003800000 */
.L_x_328:
        /* <DEDUP_REMOVED lines=13> */
.L_x_331:
[----:B------:R-:W-:Y:S05]  /*14640*/  BSYNC B1 ;  /* 0x0000000000017941 */ /* 0x000fea0003800000 */
.L_x_330:
        /* <DEDUP_REMOVED lines=13> */
.L_x_333:
[----:B------:R-:W-:Y:S05]  /*14720*/  BSYNC B1 ;  /* 0x0000000000017941 */ /* 0x000fea0003800000 */
.L_x_332:
        /* <DEDUP_REMOVED lines=13> */
.L_x_335:
[----:B------:R-:W-:Y:S05]  /*14800*/  BSYNC B1 ;  /* 0x0000000000017941 */ /* 0x000fea0003800000 */
.L_x_334:
        /* <DEDUP_REMOVED lines=13> */
.L_x_337:
[----:B------:R-:W-:Y:S05]  /*148e0*/  BSYNC B1 ;  /* 0x0000000000017941 */ /* 0x000fea0003800000 */
.L_x_336:
        /* <DEDUP_REMOVED lines=13> */
.L_x_339:
[----:B------:R-:W-:Y:S05]  /*149c0*/  BSYNC B1 ;  /* 0x0000000000017941 */ /* 0x000fea0003800000 */
.L_x_338:
        /* <DEDUP_REMOVED lines=13> */
.L_x_341:
[----:B------:R-:W-:Y:S05]  /*14aa0*/  BSYNC B1 ;  /* 0x0000000000017941 */ /* 0x000fea0003800000 */
.L_x_340:
        /* <DEDUP_REMOVED lines=13> */
.L_x_343:
[----:B------:R-:W-:Y:S05]  /*14b80*/  BSYNC B1 ;  /* 0x0000000000017941 */ /* 0x000fea0003800000 */
.L_x_342:
        /* <DEDUP_REMOVED lines=13> */
.L_x_345:
[----:B------:R-:W-:Y:S05]  /*14c60*/  BSYNC B1 ;  /* 0x0000000000017941 */ /* 0x000fea0003800000 */
.L_x_344:
        /* <DEDUP_REMOVED lines=13> */
.L_x_347:
[----:B------:R-:W-:Y:S05]  /*14d40*/  BSYNC B1 ;  /* 0x0000000000017941 */ /* 0x000fea0003800000 */
.L_x_346:
        /* <DEDUP_REMOVED lines=13> */
.L_x_349:
[----:B------:R-:W-:Y:S05]  /*14e20*/  BSYNC B1 ;  /* 0x0000000000017941 */ /* 0x000fea0003800000 */
.L_x_348:
        /* <DEDUP_REMOVED lines=13> */
.L_x_351:
[----:B------:R-:W-:Y:S05]  /*14f00*/  BSYNC B1 ;  /* 0x0000000000017941 */ /* 0x000fea0003800000 */
.L_x_350:
        /* <DEDUP_REMOVED lines=13> */
.L_x_353:
[----:B------:R-:W-:Y:S05]  /*14fe0*/  BSYNC B1 ;  /* 0x0000000000017941 */ /* 0x000fea0003800000 */
.L_x_352:
        /* <DEDUP_REMOVED lines=13> */
.L_x_355:
[----:B------:R-:W-:Y:S05]  /*150c0*/  BSYNC B1 ;  /* 0x0000000000017941 */ /* 0x000fea0003800000 */
.L_x_354:
        /* <DEDUP_REMOVED lines=13> */
.L_x_357:
[----:B------:R-:W-:Y:S05]  /*151a0*/  BSYNC B1 ;  /* 0x0000000000017941 */ /* 0x000fea0003800000 */
.L_x_356:
        /* <DEDUP_REMOVED lines=13> */
.L_x_359:
[----:B------:R-:W-:Y:S05]  /*15280*/  BSYNC B1 ;  /* 0x0000000000017941 */ /* 0x000fea0003800000 */
.L_x_358:
        /* <DEDUP_REMOVED lines=13> */
.L_x_361:
[----:B------:R-:W-:Y:S05]  /*15360*/  BSYNC B1 ;  /* 0x0000000000017941 */ /* 0x000fea0003800000 */
.L_x_360:
        /* <DEDUP_REMOVED lines=13> */
.L_x_363:
[----:B------:R-:W-:Y:S05]  /*15440*/  BSYNC B1 ;  /* 0x0000000000017941 */ /* 0x000fea0003800000 */
.L_x_362:
        /* <DEDUP_REMOVED lines=13> */
.L_x_365:
[----:B------:R-:W-:Y:S05]  /*15520*/  BSYNC B1 ;  /* 0x0000000000017941 */ /* 0x000fea0003800000 */
.L_x_364:
        /* <DEDUP_REMOVED lines=13> */
.L_x_367:
[----:B------:R-:W-:Y:S05]  /*15600*/  BSYNC B1 ;  /* 0x0000000000017941 */ /* 0x000fea0003800000 */
.L_x_366:
        /* <DEDUP_REMOVED lines=13> */
.L_x_369:
[----:B------:R-:W-:Y:S05]  /*156e0*/  BSYNC B1 ;  /* 0x0000000000017941 */ /* 0x000fea0003800000 */
.L_x_368:
        /* <DEDUP_REMOVED lines=13> */
.L_x_371:
[----:B------:R-:W-:Y:S05]  /*157c0*/  BSYNC B1 ;  /* 0x0000000000017941 */ /* 0x000fea0003800000 */
.L_x_370:
        /* <DEDUP_REMOVED lines=13> */
.L_x_373:
[----:B------:R-:W-:Y:S05]  /*158a0*/  BSYNC B1 ;  /* 0x0000000000017941 */ /* 0x000fea0003800000 */
.L_x_372:
        /* <DEDUP_REMOVED lines=13> */
.L_x_375:
[----:B------:R-:W-:Y:S05]  /*15980*/  BSYNC B1 ;  /* 0x0000000000017941 */ /* 0x000fea0003800000 */
.L_x_374:
        /* <DEDUP_REMOVED lines=13> */
.L_x_377:
[----:B------:R-:W-:Y:S05]  /*15a60*/  BSYNC B1 ;  /* 0x0000000000017941 */ /* 0x000fea0003800000 */
.L_x_376:
        /* <DEDUP_REMOVED lines=13> */
.L_x_379:
[----:B------:R-:W-:Y:S05]  /*15b40*/  BSYNC B1 ;  /* 0x0000000000017941 */ /* 0x000fea0003800000 */
.L_x_378:
        /* <DEDUP_REMOVED lines=13> */
.L_x_381:
[----:B------:R-:W-:Y:S05]  /*15c20*/  BSYNC B1 ;  /* 0x0000000000017941 */ /* 0x000fea0003800000 */
.L_x_380:
        /* <DEDUP_REMOVED lines=13> */
.L_x_383:
[----:B------:R-:W-:Y:S05]  /*15d00*/  BSYNC B1 ;  /* 0x0000000000017941 */ /* 0x000fea0003800000 */
.L_x_382:
        /* <DEDUP_REMOVED lines=13> */
.L_x_385:
[----:B------:R-:W-:Y:S05]  /*15de0*/  BSYNC B1 ;  /* 0x0000000000017941 */ /* 0x000fea0003800000 */
.L_x_384:
        /* <DEDUP_REMOVED lines=13> */
.L_x_387:
[----:B------:R-:W-:Y:S05]  /*15ec0*/  BSYNC B1 ;  /* 0x0000000000017941 */ /* 0x000fea0003800000 */
.L_x_386:
        /* <DEDUP_REMOVED lines=13> */
.L_x_389:
[----:B------:R-:W-:Y:S05]  /*15fa0*/  BSYNC B1 ;  /* 0x0000000000017941 */ /* 0x000fea0003800000 */
.L_x_388:
        /* <DEDUP_REMOVED lines=13> */
.L_x_391:
[----:B------:R-:W-:Y:S05]  /*16080*/  BSYNC B1 ;  /* 0x0000000000017941 */ /* 0x000fea0003800000 */
.L_x_390:
        /* <DEDUP_REMOVED lines=13> */
.L_x_393:
[----:B------:R-:W-:Y:S05]  /*16160*/  BSYNC B1 ;  /* 0x0000000000017941 */ /* 0x000fea0003800000 */
.L_x_392:
        /* <DEDUP_REMOVED lines=13> */
.L_x_395:
[----:B------:R-:W-:Y:S05]  /*16240*/  BSYNC B1 ;  /* 0x0000000000017941 */ /* 0x000fea0003800000 */
.L_x_394:
        /* <DEDUP_REMOVED lines=13> */
.L_x_397:
[----:B------:R-:W-:Y:S05]  /*16320*/  BSYNC B1 ;  /* 0x0000000000017941 */ /* 0x000fea0003800000 */
.L_x_396:
        /* <DEDUP_REMOVED lines=13> */
.L_x_399:
[----:B------:R-:W-:Y:S05]  /*16400*/  BSYNC B1 ;  /* 0x0000000000017941 */ /* 0x000fea0003800000 */
.L_x_398:
        /* <DEDUP_REMOVED lines=13> */
.L_x_401:
[----:B------:R-:W-:Y:S05]  /*164e0*/  BSYNC B1 ;  /* 0x0000000000017941 */ /* 0x000fea0003800000 */
.L_x_400:
        /* <DEDUP_REMOVED lines=13> */
.L_x_403:
[----:B------:R-:W-:Y:S05]  /*165c0*/  BSYNC B1 ;  /* 0x0000000000017941 */ /* 0x000fea0003800000 */
.L_x_402:
        /* <DEDUP_REMOVED lines=13> */
.L_x_405:
[----:B------:R-:W-:Y:S05]  /*166a0*/  BSYNC B1 ;  /* 0x0000000000017941 */ /* 0x000fea0003800000 */
.L_x_404:
        /* <DEDUP_REMOVED lines=13> */
.L_x_407:
[----:B------:R-:W-:Y:S05]  /*16780*/  BSYNC B1 ;  /* 0x0000000000017941 */ /* 0x000fea0003800000 */
.L_x_406:
        /* <DEDUP_REMOVED lines=13> */
.L_x_409:
[----:B------:R-:W-:Y:S05]  /*16860*/  BSYNC B1 ;  /* 0x0000000000017941 */ /* 0x000fea0003800000 */
.L_x_408:
        /* <DEDUP_REMOVED lines=13> */
.L_x_411:
[----:B------:R-:W-:Y:S05]  /*16940*/  BSYNC B1 ;  /* 0x0000000000017941 */ /* 0x000fea0003800000 */
.L_x_410:
        /* <DEDUP_REMOVED lines=13> */
.L_x_413:
[----:B------:R-:W-:Y:S05]  /*16a20*/  BSYNC B1 ;  /* 0x0000000000017941 */ /* 0x000fea0003800000 */
.L_x_412:
        /* <DEDUP_REMOVED lines=13> */
.L_x_415:
[----:B------:R-:W-:Y:S05]  /*16b00*/  BSYNC B1 ;  /* 0x0000000000017941 */ /* 0x000fea0003800000 */
.L_x_414:
        /* <DEDUP_REMOVED lines=13> */
.L_x_417:
[----:B------:R-:W-:Y:S05]  /*16be0*/  BSYNC B1 ;  /* 0x0000000000017941 */ /* 0x000fea0003800000 */
.L_x_416:
        /* <DEDUP_REMOVED lines=13> */
.L_x_419:
[----:B------:R-:W-:Y:S05]  /*16cc0*/  BSYNC B1 ;  /* 0x0000000000017941 */ /* 0x000fea0003800000 */
.L_x_418:
        /* <DEDUP_REMOVED lines=13> */
.L_x_421:
[----:B------:R-:W-:Y:S05]  /*16da0*/  BSYNC B1 ;  /* 0x0000000000017941 */ /* 0x000fea0003800000 */
.L_x_420:
        /* <DEDUP_REMOVED lines=13> */
.L_x_423:
[----:B------:R-:W-:Y:S05]  /*16e80*/  BSYNC B1 ;  /* 0x0000000000017941 */ /* 0x000fea0003800000 */
.L_x_422:
        /* <DEDUP_REMOVED lines=13> */
.L_x_425:
[----:B------:R-:W-:Y:S05]  /*16f60*/  BSYNC B1 ;  /* 0x0000000000017941 */ /* 0x000fea0003800000 */
.L_x_424:
        /* <DEDUP_REMOVED lines=13> */
.L_x_427:
[----:B------:R-:W-:Y:S05]  /*17040*/  BSYNC B1 ;  /* 0x0000000000017941 */ /* 0x000fea0003800000 */
.L_x_426:
        /* <DEDUP_REMOVED lines=13> */
.L_x_429:
[----:B------:R-:W-:Y:S05]  /*17120*/  BSYNC B1 ;  /* 0x0000000000017941 */ /* 0x000fea0003800000 */
.L_x_428:
        /* <DEDUP_REMOVED lines=13> */
.L_x_431:
[----:B------:R-:W-:Y:S05]  /*17200*/  BSYNC B1 ;  /* 0x0000000000017941 */ /* 0x000fea0003800000 */
.L_x_430:
        /* <DEDUP_REMOVED lines=13> */
.L_x_433:
[----:B------:R-:W-:Y:S05]  /*172e0*/  BSYNC B1 ;  /* 0x0000000000017941 */ /* 0x000fea0003800000 */
.L_x_432:
        /* <DEDUP_REMOVED lines=13> */
.L_x_435:
[----:B------:R-:W-:Y:S05]  /*173c0*/  BSYNC B1 ;  /* 0x0000000000017941 */ /* 0x000fea0003800000 */
.L_x_434:
        /* <DEDUP_REMOVED lines=13> */
.L_x_437:
[----:B------:R-:W-:Y:S05]  /*174a0*/  BSYNC B1 ;  /* 0x0000000000017941 */ /* 0x000fea0003800000 */
.L_x_436:
        /* <DEDUP_REMOVED lines=13> */
.L_x_439:
[----:B------:R-:W-:Y:S05]  /*17580*/  BSYNC B1 ;  /* 0x0000000000017941 */ /* 0x000fea0003800000 */
.L_x_438:
        /* <DEDUP_REMOVED lines=13> */
.L_x_441:
[----:B------:R-:W-:Y:S05]  /*17660*/  BSYNC B1 ;  /* 0x0000000000017941 */ /* 0x000fea0003800000 */
.L_x_440:
        /* <DEDUP_REMOVED lines=13> */
.L_x_443:
[----:B------:R-:W-:Y:S05]  /*17740*/  BSYNC B1 ;  /* 0x0000000000017941 */ /* 0x000fea0003800000 */
.L_x_442:
        /* <DEDUP_REMOVED lines=13> */
.L_x_445:
[----:B------:R-:W-:Y:S05]  /*17820*/  BSYNC B1 ;  /* 0x0000000000017941 */ /* 0x000fea0003800000 */
.L_x_444:
        /* <DEDUP_REMOVED lines=13> */
.L_x_447:
[----:B------:R-:W-:Y:S05]  /*17900*/  BSYNC B1 ;  /* 0x0000000000017941 */ /* 0x000fea0003800000 */
.L_x_446:
[----:B0-----:R-:W2:Y:S01]  /*17910*/  LDL.LU R4, [R1+0x330] ;  /* 0x0003300001047983 */ /* 0x001ea20000300800 */
[----:B-----5:R-:W-:Y:S01]  /*17920*/  LOP3.LUT R0, R0, 0xff, RZ, 0xc0, !PT ;  /* 0x000000ff00007812 */ /* 0x020fe200078ec0ff */
[----:B------:R-:W-:Y:S01]  /*17930*/  BSSY B1, `(.L_x_448) ;  /* 0x000000b000017945 */ /* 0x000fe20003800000 */
[----:B------:R-:W-:Y:S02]  /*17940*/  ISETP.LT.OR P2, PT, R32, 0xda, !P2 ;  /* 0x000000da2000780c */ /* 0x000fe40005741670 */
[----:B------:R-:W-:-:S05]  /*17950*/  F2FP.F16.E4M3.UNPACK_B R0, R0 ;  /* 0x00000000ff00723e */ /* 0x000fca00020006ff */
[----:B------:R-:W-:-:S05]  /*17960*/  HADD2.F32 R0, -RZ, R0.H0_H0 ;  /* 0x20000000ff007230 */ /* 0x000fca0000004100 */
[----:B------:R-:W-:-:S04]  /*17970*/  FMUL R0, R0, UR40 ;  /* 0x0000002800007c20 */ /* 0x000fc80008400000 */
[----:B--2---:R-:W-:-:S05]  /*17980*/  FFMA R0, R4, UR41, R0 ;  /* 0x0000002904007c23 */ /* 0x004fca0008000000 */
[----:B------:R-:W-:Y:S02]  /*17990*/  F2FP.SATFINITE.E4M3.F32.PACK_AB_MERGE_C R5, RZ, R0, RZ ;  /* 0x00000000ff05723e */ /* 0x000fe400048070ff */
[----:B------:R-:W-:-:S03]  /*179a0*/  PRMT R0, RZ, 0x7610, R0 ;  /* 0x00007610ff007816 */ /* 0x000fc60000000000 */
[----:B------:R0:W-:Y:S01]  /*179b0*/  @!P5 STG.E.U8 desc[UR46][R24.64+0xd8], R5 ;  /* 0x0000d8051800d986 */ /* 0x0001e2000c10112e */
[----:B------:R-:W-:Y:S05]  /*179c0*/  @P2 BRA `(.L_x_449) ;  /* 0x0000000000042947 */ /* 0x000fea0003800000 */
[----:B------:R2:W5:Y:S02]  /*179d0*/  LDG.E.U8 R0, desc[UR46][R2.64+0xd9] ;  /* 0x0000d92e02007981 */ /* 0x000564000c1e1100 */
.L_x_449:
[----:B------:R-:W-:Y:S05]  /*179e0*/  BSYNC B1 ;  /* 0x0000000000017941 */ /* 0x000fea0003800000 */
.L_x_448:
[----:B--234-:R-:W2:Y:S01]  /*179f0*/  LDL.LU R2, [R1+0x334] ;  /* 0x0003340001027983 */ /* 0x01cea20000300800 */
        /* <DEDUP_REMOVED lines=12> */
.L_x_451:
[----:B------:R-:W-:Y:S05]  /*17ac0*/  BSYNC B1 ;  /* 0x0000000000017941 */ /* 0x000fea0003800000 */
.L_x_450:
[----:B------:R-:W4:Y:S01]  /*17ad0*/  LDL.LU R2, [R1+0x338] ;  /* 0x0003380001027983 */ /* 0x000f220000300800 */
[----:B-----5:R-:W-:Y:S01]  /*17ae0*/  LOP3.LUT R0, R0, 0xff, RZ, 0xc0, !PT ;  /* 0x000000ff00007812 */ /* 0x020fe200078ec0ff */
[----:B------:R-:W-:Y:S01]  /*17af0*/  BSSY B1, `(.L_x_452) ;  /* 0x000000b000017945 */ /* 0x000fe20003800000 */
[----:B------:R-:W-:Y:S02]  /*17b00*/  ISETP.LT.OR P2, PT, R32, 0xc2, !P1 ;  /* 0x000000c22000780c */ /* 0x000fe40004f41670 */
[----:B------:R-:W-:-:S05]  /*17b10*/  F2FP.F16.E4M3.UNPACK_B R0, R0 ;  /* 0x00000000ff00723e */ /* 0x000fca00020006ff */
[----:B------:R-:W-:-:S05]  /*17b20*/  HADD2.F32 R0, -RZ, R0.H0_H0 ;  /* 0x20000000ff007230 */ /* 0x000fca0000004100 */
[----:B------:R-:W-:-:S04]  /*17b30*/  FMUL R0, R0, UR40 ;  /* 0x0000002800007c20 */ /* 0x000fc80008400000 */
[----:B----4-:R-:W-:-:S05]  /*17b40*/  FFMA R0, R2, UR41, R0 ;  /* 0x0000002902007c23 */ /* 0x010fca0008000000 */
[----:B--2---:R-:W-:Y:S02]  /*17b50*/  F2FP.SATFINITE.E4M3.F32.PACK_AB_MERGE_C R3, RZ, R0, RZ ;  /* 0x00000000ff03723e */ /* 0x004fe400048070ff */
[----:B------:R-:W-:-:S03]  /*17b60*/  PRMT R0, RZ, 0x7610, R0 ;  /* 0x00007610ff007816 */ /* 0x000fc60000000000 */
[----:B------:R2:W-:Y:S01]  /*17b70*/  @!P3 STG.E.U8 desc[UR46][R28.64+0xc0], R3 ;  /* 0x0000c0031c00b986 */ /* 0x0005e2000c10112e */
[----:B------:R-:W-:Y:S05]  /*17b80*/  @P2 BRA `(.L_x_453) ;  /* 0x0000000000042947 */ /* 0x000fea0003800000 */
[----:B------:R4:W5:Y:S02]  /*17b90*/  LDG.E.U8 R0, desc[UR46][R6.64+0xc1] ;  /* 0x0000c12e06007981 */ /* 0x000964000c1e1100 */
.L_x_453:
[----:B------:R-:W-:Y:S05]  /*17ba0*/  BSYNC B1 ;  /* 0x0000000000017941 */ /* 0x000fea0003800000 */
.L_x_452:
        /* <DEDUP_REMOVED lines=8> */
[----:B--2---:R-:W-:Y:S02]  /*17c30*/  F2FP.SATFINITE.E4M3.F32.PACK_AB_MERGE_C R3, RZ, R0, RZ ;  /* 0x00000000ff03723e */ /* 0x004fe400048070ff */
[----:B------:R-:W-:-:S03]  /*17c40*/  PRMT R0, RZ, 0x7610, R0 ;  /* 0x00007610ff007816 */ /* 0x000fc60000000000 */
[----:B------:R2:W-:Y:S01]  /*17c50*/  @!P2 STG.E.U8 desc[UR46][R28.64+0xc1], R3 ;  /* 0x0000c1031c00a986 */ /* 0x0005e2000c10112e */
[----:B------:R-:W-:Y:S05]  /*17c60*/  @P3 BRA `(.L_x_455) ;  /* 0x0000000000043947 */ /* 0x000fea0003800000 */
[----:B------:R3:W5:Y:S02]  /*17c70*/  LDG.E.U8 R0, desc[UR46][R8.64+0xc0] ;  /* 0x0000c02e08007981 */ /* 0x000764000c1e1100 */
.L_x_455:
[----:B------:R-:W-:Y:S05]  /*17c80*/  BSYNC B1 ;  /* 0x0000000000017941 */ /* 0x000fea0003800000 */
.L_x_454:
        /* <DEDUP_REMOVED lines=13> */
.L_x_457:
[----:B------:R-:W-:Y:S05]  /*17d60*/  BSYNC B1 ;  /* 0x0000000000017941 */ /* 0x000fea0003800000 */
.L_x_456:
        /* <DEDUP_REMOVED lines=13> */
.L_x_459:
[----:B------:R-:W-:Y:S05]  /*17e40*/  BSYNC B1 ;  /* 0x0000000000017941 */ /* 0x000fea0003800000 */
.L_x_458:
        /* <DEDUP_REMOVED lines=13> */
.L_x_461:
[----:B------:R-:W-:Y:S05]  /*17f20*/  BSYNC B1 ;  /* 0x0000000000017941 */ /* 0x000fea0003800000 */
.L_x_460:
        /* <DEDUP_REMOVED lines=13> */
.L_x_463:
[----:B------:R-:W-:Y:S05]  /*18000*/  BSYNC B1 ;  /* 0x0000000000017941 */ /* 0x000fea0003800000 */
.L_x_462:
        /* <DEDUP_REMOVED lines=13> */
.L_x_465:
[----:B------:R-:W-:Y:S05]  /*180e0*/  BSYNC B1 ;  /* 0x0000000000017941 */ /* 0x000fea0003800000 */
.L_x_464:
        /* <DEDUP_REMOVED lines=13> */
.L_x_467:
[----:B------:R-:W-:Y:S05]  /*181c0*/  BSYNC B1 ;  /* 0x0000000000017941 */ /* 0x000fea0003800000 */
.L_x_466:
        /* <DEDUP_REMOVED lines=13> */
.L_x_469:
[----:B------:R-:W-:Y:S05]  /*182a0*/  BSYNC B1 ;  /* 0x0000000000017941 */ /* 0x000fea0003800000 */
.L_x_468:
        /* <DEDUP_REMOVED lines=13> */
.L_x_471:
[----:B------:R-:W-:Y:S05]  /*18380*/  BSYNC B1 ;  /* 0x0000000000017941 */ /* 0x000fea0003800000 */
.L_x_470:
        /* <DEDUP_REMOVED lines=13> */
.L_x_473:
[----:B------:R-:W-:Y:S05]  /*18460*/  BSYNC B1 ;  /* 0x0000000000017941 */ /* 0x000fea0003800000 */
.L_x_472:
        /* <DEDUP_REMOVED lines=13> */
.L_x_475:
[----:B------:R-:W-:Y:S05]  /*18540*/  BSYNC B1 ;  /* 0x0000000000017941 */ /* 0x000fea0003800000 */
.L_x_474:
        /* <DEDUP_REMOVED lines=13> */
.L_x_477:
[----:B------:R-:W-:Y:S05]  /*18620*/  BSYNC B1 ;  /* 0x0000000000017941 */ /* 0x000fea0003800000 */
.L_x_476:
        /* <DEDUP_REMOVED lines=13> */
.L_x_479:
[----:B------:R-:W-:Y:S05]  /*18700*/  BSYNC B1 ;  /* 0x0000000000017941 */ /* 0x000fea0003800000 */
.L_x_478:
        /* <DEDUP_REMOVED lines=13> */
.L_x_481:
[----:B------:R-:W-:Y:S05]  /*187e0*/  BSYNC B1 ;  /* 0x0000000000017941 */ /* 0x000fea0003800000 */
.L_x_480:
[----:B------:R-:W-:Y:S05]  /*187f0*/  @P0 BRA `(.L_x_482) ;  /* 0x00000044002c0947 */ /* 0x000fea0003800000 */
[----:B------:R-:W2:Y:S01]  /*18800*/  LDL.LU R2, [R1+0x374] ;  /* 0x0003740001027983 */ /* 0x000ea20000300800 */
[----:B-----5:R-:W-:-:S04]  /*18810*/  LOP3.LUT R0, R0, 0xff, RZ, 0xc0, !PT ;  /* 0x000000ff00007812 */ /* 0x020fc800078ec0ff */
[----:B------:R-:W-:-:S05]  /*18820*/  F2FP.F16.E4M3.UNPACK_B R0, R0 ;  /* 0x00000000ff00723e */ /* 0x000fca00020006ff */
[----:B------:R-:W-:-:S05]  /*18830*/  HADD2.F32 R0, -RZ, R0.H0_H0 ;  /* 0x20000000ff007230 */ /* 0x000fca0000004100 */
[----:B------:R-:W-:-:S04]  /*18840*/  FMUL R0, R0, UR40 ;  /* 0x0000002800007c20 */ /* 0x000fc80008400000 */
[----:B--2---:R-:W-:-:S05]  /*18850*/  FFMA R0, R2, UR41, R0 ;  /* 0x0000002902007c23 */ /* 0x004fca0008000000 */
[----:B------:R-:W-:-:S05]  /*18860*/  F2FP.SATFINITE.E4M3.F32.PACK_AB_MERGE_C R3, RZ, R0, RZ ;  /* 0x00000000ff03723e */ /* 0x000fca00048070ff */
[----:B------:R2:W-:Y:S01]  /*18870*/  STG.E.U8 desc[UR46][R26.64+0xd9], R3 ;  /* 0x0000d9031a007986 */ /* 0x0005e2000c10112e */
[----:B------:R-:W-:Y:S05]  /*18880*/  BRA `(.L_x_482) ;  /* 0x0000004400087947 */ /* 0x000fea0003800000 */
.L_x_33:
[----:B------:R-:W2:Y:S04]  /*18890*/  LDL.LU R39, [R1+0x80] ;  /* 0x0000800001277983 */ /* 0x000ea80000300800 */
[----:B------:R-:W4:Y:S04]  /*188a0*/  LDL.LU R35, [R1+0x84] ;  /* 0x0000840001237983 */ /* 0x000f280000300800 */
[----:B------:R-:W5:Y:S04]  /*188b0*/  LDL.LU R34, [R1+0x88] ;  /* 0x0000880001227983 */ /* 0x000f680000300800 */
[----:B------:R-:W3:Y:S04]  /*188c0*/  LDL.LU R31, [R1+0x8c] ;  /* 0x00008c00011f7983 */ /* 0x000ee80000300800 */
[----:B------:R-:W3:Y:S01]  /*188d0*/  LDL.LU R30, [R1+0x90] ;  /* 0x00009000011e7983 */ /* 0x000ee20000300800 */
[C---:B------:R-:W-:Y:S01]  /*188e0*/  ISETP.GE.AND P3, PT, R33.reuse, 0x1, PT ;  /* 0x000000012100780c */ /* 0x040fe20003f66270 */
[----:B------:R-:W-:Y:S01]  /*188f0*/  FMUL R2, R2, UR41 ;  /* 0x0000002902027c20 */ /* 0x000fe20008400000 */
[----:B------:R-:W-:Y:S01]  /*18900*/  FMUL R0, R0, UR41 ;  /* 0x0000002900007c20 */ /* 0x000fe20008400000 */
[----:B------:R-:W-:Y:S01]  /*18910*/  ISETP.GE.AND P2, PT, R33, 0x9, PT ;  /* 0x000000092100780c */ /* 0x000fe20003f46270 */
[----:B------:R-:W-:Y:S01]  /*18920*/  FMUL R6, R6, UR41 ;  /* 0x0000002906067c20 */ /* 0x000fe20008400000 */
[----:B------:R-:W-:Y:S01]  /*18930*/  ISETP.LT.OR P0, PT, R32, 0x1, !P3 ;  /* 0x000000012000780c */ /* 0x000fe20005f01670 */
[----:B------:R-:W-:Y:S01]  /*18940*/  FMUL R7, R7, UR41 ;  /* 0x0000002907077c20 */ /* 0x000fe20008400000 */
[----:B------:R-:W-:Y:S01]  /*18950*/  F2FP.SATFINITE.E4M3.F32.PACK_AB_MERGE_C R2, RZ, R2, RZ ;  /* 0x00000002ff02723e */ /* 0x000fe200048070ff */
[----:B------:R-:W-:Y:S01]  /*18960*/  FMUL R8, R8, UR41 ;  /* 0x0000002908087c20 */ /* 0x000fe20008400000 */
[----:B------:R-:W-:Y:S01]  /*18970*/  F2FP.SATFINITE.E4M3.F32.PACK_AB_MERGE_C R0, RZ, R0, RZ ;  /* 0x00000000ff00723e */ /* 0x000fe200048070ff */
[----:B------:R-:W-:Y:S01]  /*18980*/  FMUL R9, R9, UR41 ;  /* 0x0000002909097c20 */ /* 0x000fe20008400000 */
[----:B------:R-:W-:Y:S01]  /*18990*/  FMUL R10, R10, UR41 ;  /* 0x000000290a0a7c20 */ /* 0x000fe20008400000 */
[----:B------:R-:W-:Y:S01]  /*189a0*/  FMUL R11, R11, UR41 ;  /* 0x000000290b0b7c20 */ /* 0x000fe20008400000 */
[----:B------:R-:W-:Y:S01]  /*189b0*/  FMUL R12, R12, UR41 ;  /* 0x000000290c0c7c20 */ /* 0x000fe20008400000 */
[----:B------:R-:W-:Y:S01]  /*189c0*/  FMUL R13, R13, UR41 ;  /* 0x000000290d0d7c20 */ /* 0x000fe20008400000 */
[----:B------:R-:W-:Y:S01]  /*189d0*/  FMUL R14, R14, UR41 ;  /* 0x000000290e0e7c20 */ /* 0x000fe20008400000 */
[----:B------:R-:W-:Y:S01]  /*189e0*/  FMUL R15, R15, UR41 ;  /* 0x000000290f0f7c20 */ /* 0x000fe20008400000 */
[----:B------:R-:W-:Y:S01]  /*189f0*/  FMUL R16, R16, UR41 ;  /* 0x0000002910107c20 */ /* 0x000fe20008400000 */
[----:B------:R-:W-:Y:S01]  /*18a00*/  @!P0 STG.E.U8 desc[UR46][R4.64], R2 ;  /* 0x0000000204008986 */ /* 0x000fe2000c10112e */
[----:B------:R-:W-:-:S02]  /*18a10*/  ISETP.LT.OR P0, PT, R32, 0x2, !P3 ;  /* 0x000000022000780c */ /* 0x000fc40005f01670 */
[C---:B------:R-:W-:Y:S01]  /*18a20*/  ISETP.LT.OR P5, PT, R32.reuse, 0x2, !P2 ;  /* 0x000000022000780c */ /* 0x040fe200057a1670 */
[----:B------:R-:W-:Y:S01]  /*18a30*/  FMUL R17, R17, UR41 ;  /* 0x0000002911117c20 */ /* 0x000fe20008400000 */
[----:B------:R-:W-:Y:S01]  /*18a40*/  ISETP.LT.OR P6, PT, R32, 0x9, !P3 ;  /* 0x000000092000780c */ /* 0x000fe20005fc1670 */
[----:B------:R-:W-:Y:S01]  /*18a50*/  FMUL R18, R18, UR41 ;  /* 0x0000002912127c20 */ /* 0x000fe20008400000 */
[----:B------:R-:W-:Y:S01]  /*18a60*/  ISETP.GE.AND P1, PT, R33, 0x81, PT ;  /* 0x000000812100780c */ /* 0x000fe20003f26270 */
        /* <DEDUP_REMOVED lines=8> */
[----:B------:R-:W-:Y:S01]  /*18af0*/  F2FP.SATFINITE.E4M3.F32.PACK_AB_MERGE_C R6, RZ, R6, RZ ;  /* 0x00000006ff06723e */ /* 0x000fe200048070ff */
[----:B------:R-:W-:Y:S01]  /*18b00*/  FMUL R217, R217, UR41 ;  /* 0x00000029d9d97c20 */ /* 0x000fe20008400000 */
[----:B------:R-:W-:Y:S01]  /*18b10*/  F2FP.SATFINITE.E4M3.F32.PACK_AB_MERGE_C R7, RZ, R7, RZ ;  /* 0x00000007ff07723e */ /* 0x000fe200048070ff */
[----:B------:R-:W-:Y:S01]  /*18b20*/  FMUL R218, R218, UR41 ;  /* 0x00000029dada7c20 */ /* 0x000fe20008400000 */
[----:B------:R-:W-:Y:S01]  /*18b30*/  F2FP.SATFINITE.E4M3.F32.PACK_AB_MERGE_C R8, RZ, R8, RZ ;  /* 0x00000008ff08723e */ /* 0x000fe200048070ff */
[----:B------:R-:W-:Y:S01]  /*18b40*/  FMUL R219, R219, UR41 ;  /* 0x00000029dbdb7c20 */ /* 0x000fe20008400000 */
[----:B------:R-:W-:Y:S01]  /*18b50*/  FMUL R220, R220, UR41 ;  /* 0x00000029dcdc7c20 */ /* 0x000fe20008400000 */
[----:B------:R0:W-:Y:S01]  /*18b60*/  @!P5 STG.E.U8 desc[UR46][R24.64+0x1], R7 ;  /* 0x000001071800d986 */ /* 0x0001e2000c10112e */
[----:B------:R-:W-:-:S03]  /*18b70*/  ISETP.LT.OR P5, PT, R32, 0xa, !P3 ;  /* 0x0000000a2000780c */ /* 0x000fc60005fa1670 */
[----:B------:R-:W-:Y:S04]  /*18b80*/  @!P0 STG.E.U8 desc[UR46][R24.64], R6 ;  /* 0x0000000618008986 */ /* 0x000fe8000c10112e */
[----:B------:R-:W-:Y:S01]  /*18b90*/  @!P6 STG.E.U8 desc[UR46][R4.64+0x8], R8 ;  /* 0x000008080400e986 */ /* 0x000fe2000c10112e */
[----:B------:R-:W-:Y:S02]  /*18ba0*/  ISETP.LT.OR P6, PT, R32, 0x9, !P2 ;  /* 0x000000092000780c */ /* 0x000fe400057c1670 */
[----:B------:R-:W-:Y:S01]  /*18bb0*/  F2FP.SATFINITE.E4M3.F32.PACK_AB_MERGE_C R9, RZ, R9, RZ ;  /* 0x00000009ff09723e */ /* 0x000fe200048070ff */
[----:B------:R-:W-:Y:S01]  /*18bc0*/  FMUL R221, R221, UR41 ;  /* 0x00000029dddd7c20 */ /* 0x000fe20008400000 */
[----:B------:R-:W-:Y:S01]  /*18bd0*/  F2FP.SATFINITE.E4M3.F32.PACK_AB_MERGE_C R10, RZ, R10, RZ ;  /* 0x0000000aff0a723e */ /* 0x000fe200048070ff */
[----:B------:R-:W-:Y:S01]  /*18be0*/  FMUL R222, R222, UR41 ;  /* 0x00000029dede7c20 */ /* 0x000fe20008400000 */
[----:B------:R-:W-:Y:S01]  /*18bf0*/  FMUL R223, R223, UR41 ;  /* 0x00000029dfdf7c20 */ /* 0x000fe20008400000 */
[----:B------:R-:W-:Y:S01]  /*18c00*/  @!P5 STG.E.U8 desc[UR46][R4.64+0x9], R9 ;  /* 0x000009090400d986 */ /* 0x000fe2000c10112e */
[----:B------:R-:W-:Y:S01]  /*18c10*/  ISETP.LT.OR P5, PT, R32, 0xa, !P2 ;  /* 0x0000000a2000780c */ /* 0x000fe200057a1670 */
[----:B------:R-:W-:Y:S01]  /*18c20*/  FMUL R224, R224, UR41 ;  /* 0x00000029e0e07c20 */ /* 0x000fe20008400000 */
[----:B------:R-:W-:Y:S01]  /*18c30*/  FMUL R225, R225, UR41 ;  /* 0x00000029e1e17c20 */ /* 0x000fe20008400000 */
[----:B------:R-:W-:Y:S01]  /*18c40*/  FMUL R226, R226, UR41 ;  /* 0x00000029e2e27c20 */ /* 0x000fe20008400000 */
[----:B------:R-:W3:Y:S04]  /*18c50*/  LDL.LU R37, [R1+0x94] ;  /* 0x0000940001257983 */ /* 0x000ee80000300800 */
[----:B------:R-:W-:Y:S01]  /*18c60*/  @!P6 STG.E.U8 desc[UR46][R24.64+0x8], R10 ;  /* 0x0000080a1800e986 */ /* 0x000fe2000c10112e */
[----:B------:R-:W-:-:S02]  /*18c70*/  ISETP.LT.OR P6, PT, R32, 0x11, !P3 ;  /* 0x000000112000780c */ /* 0x000fc40005fc1670 */
[----:B------:R-:W-:Y:S01]  /*18c80*/  F2FP.SATFINITE.E4M3.F32.PACK_AB_MERGE_C R11, RZ, R11, RZ ;  /* 0x0000000bff0b723e */ /* 0x000fe200048070ff */
[----:B------:R-:W-:Y:S01]  /*18c90*/  FMUL R227, R227, UR41 ;  /* 0x00000029e3e37c20 */ /* 0x000fe20008400000 */
[----:B------:R-:W-:Y:S01]  /*18ca0*/  F2FP.SATFINITE.E4M3.F32.PACK_AB_MERGE_C R3, RZ, R12, RZ ;  /* 0x0000000cff03723e */ /* 0x000fe200048070ff */
[----:B------:R-:W3:Y:S01]  /*18cb0*/  LDL.LU R36, [R1+0x98] ;  /* 0x0000980001247983 */ /* 0x000ee20000300800 */
[----:B------:R-:W-:Y:S01]  /*18cc0*/  F2FP.SATFINITE.E4M3.F32.PACK_AB_MERGE_C R13, RZ, R13, RZ ;  /* 0x0000000dff0d723e */ /* 0x000fe200048070ff */
[----:B------:R-:W-:Y:S01]  /*18cd0*/  FMUL R228, R228, UR41 ;  /* 0x00000029e4e47c20 */ /* 0x000fe20008400000 */
[----:B0-----:R-:W-:Y:S01]  /*18ce0*/  F2FP.SATFINITE.E4M3.F32.PACK_AB_MERGE_C R7, RZ, R14, RZ ;  /* 0x0000000eff07723e */ /* 0x001fe200048070ff */
[----:B------:R-:W-:Y:S01]  /*18cf0*/  @!P5 STG.E.U8 desc[UR46][R24.64+0x9], R11 ;  /* 0x0000090b1800d986 */ /* 0x000fe2000c10112e */
[C---:B------:R-:W-:Y:S01]  /*18d00*/  ISETP.LT.OR P5, PT, R32.reuse, 0x12, !P3 ;  /* 0x000000122000780c */ /* 0x040fe20005fa1670 */
[----:B------:R-:W-:Y:S01]  /*18d10*/  FMUL R229, R229, UR41 ;  /* 0x00000029e5e57c20 */ /* 0x000fe20008400000 */
[----:B------:R-:W-:Y:S01]  /*18d20*/  F2FP.SATFINITE.E4M3.F32.PACK_AB_MERGE_C R15, RZ, R15, RZ ;  /* 0x0000000fff0f723e */ /* 0x000fe200048070ff */
[----:B------:R0:W-:Y:S01]  /*18d30*/  @!P6 STG.E.U8 desc[UR46][R4.64+0x10], R3 ;  /* 0x000010030400e986 */ /* 0x0001e2000c10112e */
[----:B------:R-:W-:-:S02]  /*18d40*/  ISETP.LT.OR P6, PT, R32, 0x11, !P2 ;  /* 0x000000112000780c */ /* 0x000fc400057c1670 */
[----:B------:R-:W-:Y:S02]  /*18d50*/  F2FP.SATFINITE.E4M3.F32.PACK_AB_MERGE_C R17, RZ, R17, RZ ;  /* 0x00000011ff11723e */ /* 0x000fe400048070ff */
[----:B------:R-:W-:Y:S02]  /*18d60*/  F2FP.SATFINITE.E4M3.F32.PACK_AB_MERGE_C R19, RZ, R19, RZ ;  /* 0x00000013ff13723e */ /* 0x000fe400048070ff */
[----:B------:R-:W-:Y:S02]  /*18d70*/  ISETP.GE.AND P0, PT, R33, 0x89, PT ;  /* 0x000000892100780c */ /* 0x000fe40003f06270 */
[----:B------:R-:W-:Y:S01]  /*18d80*/  F2FP.SATFINITE.E4M3.F32.PACK_AB_MERGE_C R21, RZ, R21, RZ ;  /* 0x00000015ff15723e */ /* 0x000fe200048070ff */
[----:B------:R-:W-:Y:S01]  /*18d90*/  @!P5 STG.E.U8 desc[UR46][R4.64+0x11], R13 ;  /* 0x0000110d0400d986 */ /* 0x000fe2000c10112e */
[C---:B------:R-:W-:Y:S02]  /*18da0*/  ISETP.LT.OR P5, PT, R32.reuse, 0x12, !P2 ;  /* 0x000000122000780c */ /* 0x040fe400057a1670 */
[----:B0-----:R-:W-:Y:S01]  /*18db0*/  F2FP.SATFINITE.E4M3.F32.PACK_AB_MERGE_C R3, RZ, R16, RZ ;  /* 0x00000010ff03723e */ /* 0x001fe200048070ff */
[----:B------:R0:W-:Y:S01]  /*18dc0*/  @!P6 STG.E.U8 desc[UR46][R24.64+0x10], R7 ;  /* 0x000010071800e986 */ /* 0x0001e2000c10112e */
[----:B------:R-:W-:-:S02]  /*18dd0*/  ISETP.LT.OR P6, PT, R32, 0x19, !P3 ;  /* 0x000000192000780c */ /* 0x000fc40005fc1670 */
[----:B------:R-:W-:Y:S02]  /*18de0*/  F2FP.SATFINITE.E4M3.F32.PACK_AB_MERGE_C R23, RZ, R23, RZ ;  /* 0x00000017ff17723e */ /* 0x000fe400048070ff */
[----:B------:R-:W-:Y:S02]  /*18df0*/  F2FP.SATFINITE.E4M3.F32.PACK_AB_MERGE_C R217, RZ, R217, RZ ;  /* 0x000000d9ffd9723e */ /* 0x000fe400048070ff */
[----:B------:R-:W-:Y:S02]  /*18e00*/  F2FP.SATFINITE.E4M3.F32.PACK_AB_MERGE_C R219, RZ, R219, RZ ;  /* 0x000000dbffdb723e */ /* 0x000fe400048070ff */
        /* <DEDUP_REMOVED lines=14> */
[----:B------:R-:W-:-:S09]  /*18ef0*/  ISETP.LT.OR P6, PT, R32, 0x1, !P1 ;  /* 0x000000012000780c */ /* 0x000fd20004fc1670 */
        /* <DEDUP_REMOVED lines=41> */
[----:B------:R-:W-:-:S03]  /*19190*/  ISETP.LT.OR P5, PT, R32, 0x22, !P3 ;  /* 0x000000222000780c */ /* 0x000fc60005fa1670 */
[----:B------:R1:W-:Y:S01]  /*191a0*/  @!P6 STG.E.U8 desc[UR46][R4.64+0x20], R3 ;  /* 0x000020030400e986 */ /* 0x0003e2000c10112e */
[----:B------:R-:W-:Y:S01]  /*191b0*/  ISETP.LT.OR P6, PT, R32, 0x21, !P2 ;  /* 0x000000212000780c */ /* 0x000fe200057c1670 */
[----:B--2---:R-:W-:Y:S02]  /*191c0*/  FMUL R0, R39, UR41 ;  /* 0x0000002927007c20 */ /* 0x004fe40008400000 */
[----:B------:R-:W2:Y:S01]  /*191d0*/  LDL.LU R39, [R1+0x9c] ;  /* 0x00009c0001277983 */ /* 0x000ea20000300800 */
[----:B----4-:R-:W-:Y:S02]  /*191e0*/  FMUL R2, R35, UR41 ;  /* 0x0000002923027c20 */ /* 0x010fe40008400000 */
[----:B0-----:R-:W-:Y:S01]  /*191f0*/  F2FP.SATFINITE.E4M3.F32.PACK_AB_MERGE_C R7, RZ, R0, RZ ;  /* 0x00000000ff07723e */ /* 0x001fe200048070ff */
[----:B------:R-:W4:Y:S01]  /*19200*/  LDL.LU R35, [R1+0xa0] ;  /* 0x0000a00001237983 */ /* 0x000f220000300800 */
[----:B-----5:R-:W-:-:S03]  /*19210*/  FMUL R0, R34, UR41 ;  /* 0x0000002922007c20 */ /* 0x020fc60008400000 */
[----:B------:R-:W5:Y:S01]  /*19220*/  LDL.LU R34, [R1+0xa4] ;  /* 0x0000a40001227983 */ /* 0x000f620000300800 */
[----:B------:R-:W-:Y:S01]  /*19230*/  F2FP.SATFINITE.E4M3.F32.PACK_AB_MERGE_C R9, RZ, R2, RZ ;  /* 0x00000002ff09723e */ /* 0x000fe200048070ff */
[----:B---3--:R-:W-:Y:S01]  /*19240*/  FMUL R2, R31, UR41 ;  /* 0x000000291f027c20 */ /* 0x008fe20008400000 */
[----:B-1----:R-:W-:Y:S01]  /*19250*/  F2FP.SATFINITE.E4M3.F32.PACK_AB_MERGE_C R3, RZ, R0, RZ ;  /* 0x00000000ff03723e */ /* 0x002fe200048070ff */
[----:B------:R-:W3:Y:S01]  /*19260*/  LDL.LU R31, [R1+0xa8] ;  /* 0x0000a800011f7983 */ /* 0x000ee20000300800 */
[----:B------:R-:W-:-:S03]  /*19270*/  FMUL R0, R30, UR41 ;  /* 0x000000291e007c20 */ /* 0x000fc60008400000 */
[----:B------:R-:W3:Y:S04]  /*19280*/  LDL.LU R30, [R1+0xac] ;  /* 0x0000ac00011e7983 */ /* 0x000ee80000300800 */
[----:B------:R-:W-:Y:S01]  /*19290*/  @!P5 STG.E.U8 desc[UR46][R4.64+0x21], R229 ;  /* 0x000021e50400d986 */ /* 0x000fe2000c10112e */
[----:B------:R-:W-:-:S03]  /*192a0*/  ISETP.LT.OR P5, PT, R32, 0x22, !P2 ;  /* 0x000000222000780c */ /* 0x000fc600057a1670 */
[----:B------:R0:W-:Y:S01]  /*192b0*/  @!P6 STG.E.U8 desc[UR46][R24.64+0x20], R7 ;  /* 0x000020071800e986 */ /* 0x0001e2000c10112e */
[----:B------:R-:W-:-:S09]  /*192c0*/  ISETP.LT.OR P6, PT, R32, 0x29, !P3 ;  /* 0x000000292000780c */ /* 0x000fd20005fc1670 */
[----:B------:R1:W-:Y:S01]  /*192d0*/  @!P5 STG.E.U8 desc[UR46][R24.64+0x21], R9 ;  /* 0x000021091800d986 */ /* 0x0003e2000c10112e */
[C---:B------:R-:W-:Y:S02]  /*192e0*/  ISETP.LT.OR P5, PT, R32.reuse, 0x2a, !P3 ;  /* 0x0000002a2000780c */ /* 0x040fe40005fa1670 */
[----:B------:R-:W-:Y:S01]  /*192f0*/  F2FP.SATFINITE.E4M3.F32.PACK_AB_MERGE_C R11, RZ, R2, RZ ;  /* 0x00000002ff0b723e */ /* 0x000fe200048070ff */
[----:B------:R1:W-:Y:S01]  /*19300*/  @!P6 STG.E.U8 desc[UR46][R4.64+0x28], R3 ;  /* 0x000028030400e986 */ /* 0x0003e2000c10112e */
[----:B------:R-:W-:Y:S02]  /*19310*/  ISETP.LT.OR P6, PT, R32, 0x29, !P2 ;  /* 0x000000292000780c */ /* 0x000fe400057c1670 */
[----:B0-----:R-:W-:-:S07]  /*19320*/  F2FP.SATFINITE.E4M3.F32.PACK_AB_MERGE_C R7, RZ, R0, RZ ;  /* 0x00000000ff07723e */ /* 0x001fce00048070ff */
[----:B------:R0:W-:Y:S01]  /*19330*/  @!P5 STG.E.U8 desc[UR46][R4.64+0x29], R11 ;  /* 0x0000290b0400d986 */ /* 0x0001e2000c10112e */
[----:B------:R-:W-:-:S03]  /*19340*/  ISETP.LT.OR P5, PT, R32, 0x2a, !P2 ;  /* 0x0000002a2000780c */ /* 0x000fc600057a1670 */
[----:B------:R5:W-:Y:S01]  /*19350*/  @!P6 STG.E.U8 desc[UR46][R24.64+0x28], R7 ;  /* 0x000028071800e986 */ /* 0x000be2000c10112e */
[----:B------:R-:W-:-:S03]  /*19360*/  FMUL R2, R37, UR41 ;  /* 0x0000002925027c20 */ /* 0x000fc60008400000 */
[----:B------:R-:W3:Y:S02]  /*19370*/  LDL.LU R37, [R1+0xb0] ;  /* 0x0000b00001257983 */ /* 0x000ee40000300800 */
[----:B-1----:R-:W-:Y:S01]  /*19380*/  F2FP.SATFINITE.E4M3.F32.PACK_AB_MERGE_C R9, RZ, R2, RZ ;  /* 0x00000002ff09723e */ /* 0x002fe200048070ff */
[----:B------:R-:W-:Y:S02]  /*19390*/  FMUL R0, R36, UR41 ;  /* 0x0000002924007c20 */ /* 0x000fe40008400000 */
[----:B------:R-:W3:Y:S03]  /*193a0*/  LDL.LU R36, [R1+0xb4] ;  /* 0x0000b40001247983 */ /* 0x000ee60000300800 */
[----:B------:R-:W-:Y:S01]  /*193b0*/  F2FP.SATFINITE.E4M3.F32.PACK_AB_MERGE_C R3, RZ, R0, RZ ;  /* 0x00000000ff03723e */ /* 0x000fe200048070ff */
[----:B------:R1:W-:Y:S01]  /*193c0*/  @!P5 STG.E.U8 desc[UR46][R24.64+0x29], R9 ;  /* 0x000029091800d986 */ /* 0x0003e2000c10112e */
[----:B--2---:R-:W-:-:S03]  /*193d0*/  FMUL R2, R39, UR41 ;  /* 0x0000002927027c20 */ /* 0x004fc60008400000 */
[----:B------:R-:W2:Y:S01]  /*193e0*/  LDL.LU R39, [R1+0xb8] ;  /* 0x0000b80001277983 */ /* 0x000ea20000300800 */
[----:B----4-:R-:W-:Y:S01]  /*193f0*/  FMUL R0, R35, UR41 ;  /* 0x0000002923007c20 */ /* 0x010fe20008400000 */
[----:B0-----:R-:W-:Y:S02]  /*19400*/  F2FP.SATFINITE.E4M3.F32.PACK_AB_MERGE_C R11, RZ, R2, RZ ;  /* 0x00000002ff0b723e */ /* 0x001fe400048070ff */
        /* <DEDUP_REMOVED lines=8> */
[----:B------:R-:W3:Y:S01]  /*19490*/  LDL.LU R30, [R1+0xc8] ;  /* 0x0000c800011e7983 */ /* 0x000ee20000300800 */
[C---:B------:R-:W-:Y:S02]  /*194a0*/  ISETP.LT.OR P6, PT, R32.reuse, 0x31, !P3 ;  /* 0x000000312000780c */ /* 0x040fe40005fc1670 */
[----:B------:R-:W-:-:S11]  /*194b0*/  ISETP.LT.OR P5, PT, R32, 0x32, !P3 ;  /* 0x000000322000780c */ /* 0x000fd60005fa1670 */
[----:B------:R0:W-:Y:S01]  /*194c0*/  @!P6 STG.E.U8 desc[UR46][R4.64+0x30], R3 ;  /* 0x000030030400e986 */ /* 0x0001e2000c10112e */
[----:B------:R-:W-:-:S03]  /*194d0*/  ISETP.LT.OR P6, PT, R32, 0x31, !P2 ;  /* 0x000000312000780c */ /* 0x000fc600057c1670 */
[----:B------:R1:W-:Y:S01]  /*194e0*/  @!P5 STG.E.U8 desc[UR46][R4.64+0x31], R11 ;  /* 0x0000310b0400d986 */ /* 0x0003e2000c10112e */
[----:B------:R-:W-:-:S09]  /*194f0*/  ISETP.LT.OR P5, PT, R32, 0x32, !P2 ;  /* 0x000000322000780c */ /* 0x000fd200057a1670 */
[----:B------:R1:W-:Y:S01]  /*19500*/  @!P6 STG.E.U8 desc[UR46][R24.64+0x30], R7 ;  /* 0x000030071800e986 */ /* 0x0003e2000c10112e */
[C---:B------:R-:W-:Y:S02]  /*19510*/  ISETP.LT.OR P6, PT, R32.reuse, 0x39, !P3 ;  /* 0x000000392000780c */ /* 0x040fe40005fc1670 */
[----:B0-----:R-:W-:Y:S01]  /*19520*/  F2FP.SATFINITE.E4M3.F32.PACK_AB_MERGE_C R3, RZ, R0, RZ ;  /* 0x00000000ff03723e */ /* 0x001fe200048070ff */
[----:B------:R0:W-:Y:S01]  /*19530*/  @!P5 STG.E.U8 desc[UR46][R24.64+0x31], R9 ;  /* 0x000031091800d986 */ /* 0x0001e2000c10112e */
[----:B------:R-:W-:Y:S02]  /*19540*/  ISETP.LT.OR P5, PT, R32, 0x3a, !P3 ;  /* 0x0000003a2000780c */ /* 0x000fe40005fa1670 */
[----:B-1----:R-:W-:-:S07]  /*19550*/  F2FP.SATFINITE.E4M3.F32.PACK_AB_MERGE_C R11, RZ, R2, RZ ;  /* 0x00000002ff0b723e */ /* 0x002fce00048070ff */
[----:B------:R1:W-:Y:S01]  /*19560*/  @!P6 STG.E.U8 desc[UR46][R4.64+0x38], R3 ;  /* 0x000038030400e986 */ /* 0x0003e2000c10112e */
[----:B------:R-:W-:-:S03]  /*19570*/  ISETP.LT.OR P6, PT, R32, 0x39, !P2 ;  /* 0x000000392000780c */ /* 0x000fc600057c1670 */
[----:B------:R5:W-:Y:S01]  /*19580*/  @!P5 STG.E.U8 desc[UR46][R4.64+0x39], R11 ;  /* 0x0000390b0400d986 */ /* 0x000be2000c10112e */
[----:B------:R-:W-:-:S03]  /*19590*/  FMUL R0, R37, UR41 ;  /* 0x0000002925007c20 */ /* 0x000fc60008400000 */
[----:B------:R-:W3:Y:S02]  /*195a0*/  LDL.LU R37, [R1+0xcc] ;  /* 0x0000cc0001257983 */ /* 0x000ee40000300800 */
[----:B------:R-:W-:Y:S01]  /*195b0*/  F2FP.SATFINITE.E4M3.F32.PACK_AB_MERGE_C R7, RZ, R0, RZ ;  /* 0x00000000ff07723e */ /* 0x000fe200048070ff */
[----:B------:R-:W-:Y:S02]  /*195c0*/  FMUL R2, R36, UR41 ;  /* 0x0000002924027c20 */ /* 0x000fe40008400000 */
[----:B------:R-:W3:Y:S03]  /*195d0*/  LDL.LU R36, [R1+0xd0] ;  /* 0x0000d00001247983 */ /* 0x000ee60000300800 */
[----:B0-----:R-:W-:Y:S01]  /*195e0*/  F2FP.SATFINITE.E4M3.F32.PACK_AB_MERGE_C R9, RZ, R2, RZ ;  /* 0x00000002ff09723e */ /* 0x001fe200048070ff */
[----:B------:R0:W-:Y:S01]  /*195f0*/  @!P6 STG.E.U8 desc[UR46][R24.64+0x38], R7 ;  /* 0x000038071800e986 */ /* 0x0001e2000c10112e */
[----:B--2---:R-:W-:-:S03]  /*19600*/  FMUL R0, R39, UR41 ;  /* 0x0000002927007c20 */ /* 0x004fc60008400000 */
[----:B------:R-:W2:Y:S01]  /*19610*/  LDL.LU R39, [R1+0xd4] ;  /* 0x0000d40001277983 */ /* 0x000ea20000300800 */
[----:B----4-:R-:W-:Y:S01]  /*19620*/  FMUL R2, R35, UR41 ;  /* 0x0000002923027c20 */ /* 0x010fe20008400000 */
[----:B-1----:R-:W-:Y:S02]  /*19630*/  F2FP.SATFINITE.E4M3.F32.PACK_AB_MERGE_C R3, RZ, R0, RZ ;  /* 0x00000000ff03723e */ /* 0x002fe400048070ff */
[----:B------:R-:W4:Y:S01]  /*19640*/  LDL.LU R35, [R1+0xd8] ;  /* 0x0000d80001237983 */ /* 0x000f220000300800 */
[----:B-----5:R-:W-:-:S03]  /*19650*/  FMUL R0, R34, UR41 ;  /* 0x0000002922007c20 */ /* 0x020fc60008400000 */
[----:B------:R-:W5:Y:S01]  /*19660*/  LDL.LU R34, [R1+0xdc] ;  /* 0x0000dc0001227983 */ /* 0x000f620000300800 */
[----:B------:R-:W-:Y:S01]  /*19670*/  F2FP.SATFINITE.E4M3.F32.PACK_AB_MERGE_C R11, RZ, R2, RZ ;  /* 0x00000002ff0b723e */ /* 0x000fe200048070ff */
[----:B---3--:R-:W-:Y:S01]  /*19680*/  FMUL R2, R31, UR41 ;  /* 0x000000291f027c20 */ /* 0x008fe20008400000 */
[----:B0-----:R-:W-:Y:S01]  /*19690*/  F2FP.SATFINITE.E4M3.F32.PACK_AB_MERGE_C R7, RZ, R0, RZ ;  /* 0x00000000ff07723e */ /* 0x001fe200048070ff */
        /* <DEDUP_REMOVED lines=722> */
[----:B------:R-:W3:Y:S04]  /*1c3c0*/  LDL.LU R36, [R1+0x31c] ;  /* 0x00031c0001247983 */ /* 0x000ee80000300800 */
[----:B------:R-:W3:Y:S01]  /*1c3d0*/  LDL.LU R41, [R1+0x320] ;  /* 0x0003200001297983 */ /* 0x000ee20000300800 */
[----:B0-----:R-:W-:-:S03]  /*1c3e0*/  F2FP.SATFINITE.E4M3.F32.PACK_AB_MERGE_C R7, RZ, R0, RZ ;  /* 0x00000000ff07723e */ /* 0x001fc600048070ff */
[----:B------:R0:W-:Y:S01]  /*1c3f0*/  @!P5 STG.E.U8 desc[UR46][R4.64+0xc1], R11 ;  /* 0x0000c10b0400d986 */ /* 0x0001e2000c10112e */
[----:B--2---:R-:W-:Y:S01]  /*1c400*/  FMUL R2, R39, UR41 ;  /* 0x0000002927027c20 */ /* 0x004fe20008400000 */
[----:B----4-:R-:W-:-:S04]  /*1c410*/  FMUL R0, R35, UR41 ;  /* 0x0000002923007c20 */ /* 0x010fc80008400000 */
[----:B-1----:R-:W-:Y:S01]  /*1c420*/  F2FP.SATFINITE.E4M3.F32.PACK_AB_MERGE_C R9, RZ, R2, RZ ;  /* 0x00000002ff09723e */ /* 0x002fe200048070ff */
[----:B------:R-:W2:Y:S01]  /*1c430*/  LDL.LU R35, [R1+0x324] ;  /* 0x0003240001237983 */ /* 0x000ea20000300800 */
[----:B-----5:R-:W-:-:S03]  /*1c440*/  FMUL R2, R34, UR41 ;  /* 0x0000002922027c20 */ /* 0x020fc60008400000 */
[----:B------:R-:W4:Y:S01]  /*1c450*/  LDL.LU R34, [R1+0x328] ;  /* 0x0003280001227983 */ /* 0x000f220000300800 */
[----:B------:R-:W-:Y:S01]  /*1c460*/  F2FP.SATFINITE.E4M3.F32.PACK_AB_MERGE_C R3, RZ, R0, RZ ;  /* 0x00000000ff03723e */ /* 0x000fe200048070ff */
[----:B---3--:R-:W-:Y:S01]  /*1c470*/  FMUL R0, R31, UR41 ;  /* 0x000000291f007c20 */ /* 0x008fe20008400000 */
[----:B0-----:R-:W-:Y:S01]  /*1c480*/  F2FP.SATFINITE.E4M3.F32.PACK_AB_MERGE_C R11, RZ, R2, RZ ;  /* 0x00000002ff0b723e */ /* 0x001fe200048070ff */
[----:B------:R-:W3:Y:S01]  /*1c490*/  LDL.LU R31, [R1+0x32c] ;  /* 0x00032c00011f7983 */ /* 0x000ee20000300800 */
[----:B------:R-:W-:-:S03]  /*1c4a0*/  FMUL R2, R30, UR41 ;  /* 0x000000291e027c20 */ /* 0x000fc60008400000 */
[----:B------:R-:W5:Y:S01]  /*1c4b0*/  LDL.LU R30, [R1+0x330] ;  /* 0x00033000011e7983 */ /* 0x000f620000300800 */
[C---:B------:R-:W-:Y:S02]  /*1c4c0*/  ISETP.LT.OR P6, PT, R32.reuse, 0xc1, !P2 ;  /* 0x000000c12000780c */ /* 0x040fe400057c1670 */
[C---:B------:R-:W-:Y:S01]  /*1c4d0*/  ISETP.LT.OR P5, PT, R32.reuse, 0xc2, !P2 ;  /* 0x000000c22000780c */ /* 0x040fe200057a1670 */
[----:B------:R-:W5:Y:S04]  /*1c4e0*/  LDL.LU R40, [R1+0x334] ;  /* 0x0003340001287983 */ /* 0x000f680000300800 */
[----:B------:R-:W5:Y:S06]  /*1c4f0*/  LDL.LU R39, [R1+0x338] ;  /* 0x0003380001277983 */ /* 0x000f6c0000300800 */
[----:B------:R0:W-:Y:S01]  /*1c500*/  @!P6 STG.E.U8 desc[UR46][R24.64+0xc0], R7 ;  /* 0x0000c0071800e986 */ /* 0x0001e2000c10112e */
[----:B------:R-:W-:-:S03]  /*1c510*/  ISETP.LT.OR P6, PT, R32, 0xc9, !P3 ;  /* 0x000000c92000780c */ /* 0x000fc60005fc1670 */
[----:B------:R1:W-:Y:S01]  /*1c520*/  @!P5 STG.E.U8 desc[UR46][R24.64+0xc1], R9 ;  /* 0x0000c1091800d986 */ /* 0x0003e2000c10112e */
[----:B------:R-:W-:-:S09]  /*1c530*/  ISETP.LT.OR P5, PT, R32, 0xca, !P3 ;  /* 0x000000ca2000780c */ /* 0x000fd20005fa1670 */
[----:B------:R1:W-:Y:S01]  /*1c540*/  @!P6 STG.E.U8 desc[UR46][R4.64+0xc8], R3 ;  /* 0x0000c8030400e986 */ /* 0x0003e2000c10112e */
[----:B------:R-:W-:-:S03]  /*1c550*/  ISETP.LT.OR P6, PT, R32, 0xc9, !P2 ;  /* 0x000000c92000780c */ /* 0x000fc600057c1670 */
[----:B------:R1:W-:Y:S01]  /*1c560*/  @!P5 STG.E.U8 desc[UR46][R4.64+0xc9], R11 ;  /* 0x0000c90b0400d986 */ /* 0x0003e2000c10112e */
[----:B------:R-:W-:Y:S02]  /*1c570*/  ISETP.LT.OR P5, PT, R32, 0xca, !P2 ;  /* 0x000000ca2000780c */ /* 0x000fe400057a1670 */
[----:B0-----:R-:W-:Y:S02]  /*1c580*/  F2FP.SATFINITE.E4M3.F32.PACK_AB_MERGE_C R7, RZ, R0, RZ ;  /* 0x00000000ff07723e */ /* 0x001fe400048070ff */
[----:B-1----:R-:W-:-:S05]  /*1c590*/  F2FP.SATFINITE.E4M3.F32.PACK_AB_MERGE_C R9, RZ, R2, RZ ;  /* 0x00000002ff09723e */ /* 0x002fca00048070ff */
[----:B------:R0:W-:Y:S01]  /*1c5a0*/  @!P6 STG.E.U8 desc[UR46][R24.64+0xc8], R7 ;  /* 0x0000c8071800e986 */ /* 0x0001e2000c10112e */
[----:B------:R-:W-:-:S03]  /*1c5b0*/  ISETP.LT.OR P6, PT, R32, 0xd1, !P3 ;  /* 0x000000d12000780c */ /* 0x000fc60005fc1670 */
[----:B------:R1:W-:Y:S01]  /*1c5c0*/  @!P5 STG.E.U8 desc[UR46][R24.64+0xc9], R9 ;  /* 0x0000c9091800d986 */ /* 0x0003e2000c10112e */
[----:B------:R-:W-:Y:S01]  /*1c5d0*/  ISETP.LT.OR P5, PT, R32, 0xd2, !P3 ;  /* 0x000000d22000780c */ /* 0x000fe20005fa1670 */
[----:B------:R-:W-:Y:S02]  /*1c5e0*/  FMUL R0, R37, UR41 ;  /* 0x0000002925007c20 */ /* 0x000fe40008400000 */
[----:B------:R-:W5:Y:S03]  /*1c5f0*/  LDL.LU R37, [R1+0x33c] ;  /* 0x00033c0001257983 */ /* 0x000f660000300800 */
[----:B------:R-:W-:Y:S01]  /*1c600*/  F2FP.SATFINITE.E4M3.F32.PACK_AB_MERGE_C R3, RZ, R0, RZ ;  /* 0x00000000ff03723e */ /* 0x000fe200048070ff */
[----:B------:R-:W-:Y:S02]  /*1c610*/  FMUL R2, R36, UR41 ;  /* 0x0000002924027c20 */ /* 0x000fe40008400000 */
[----:B------:R-:W5:Y:S01]  /*1c620*/  LDL.LU R36, [R1+0x340] ;  /* 0x0003400001247983 */ /* 0x000f620000300800 */
[----:B------:R-:W-:-:S02]  /*1c630*/  FMUL R0, R41, UR41 ;  /* 0x0000002929007c20 */ /* 0x000fc40008400000 */
[----:B------:R-:W-:-:S03]  /*1c640*/  F2FP.SATFINITE.E4M3.F32.PACK_AB_MERGE_C R11, RZ, R2, RZ ;  /* 0x00000002ff0b723e */ /* 0x000fc600048070ff */
[----:B0-----:R-:W-:Y:S01]  /*1c650*/  F2FP.SATFINITE.E4M3.F32.PACK_AB_MERGE_C R7, RZ, R0, RZ ;  /* 0x00000000ff07723e */ /* 0x001fe200048070ff */
[----:B------:R-:W-:Y:S04]  /*1c660*/  @!P6 STG.E.U8 desc[UR46][R4.64+0xd0], R3 ;  /* 0x0000d0030400e986 */ /* 0x000fe8000c10112e */
[----:B------:R0:W-:Y:S01]  /*1c670*/  @!P5 STG.E.U8 desc[UR46][R4.64+0xd1], R11 ;  /* 0x0000d10b0400d986 */ /* 0x0001e2000c10112e */
[----:B--2---:R-:W-:-:S03]  /*1c680*/  FMUL R2, R35, UR41 ;  /* 0x0000002923027c20 */ /* 0x004fc60008400000 */
[----:B------:R-:W2:Y:S01]  /*1c690*/  LDL.LU R35, [R1+0x344] ;  /* 0x0003440001237983 */ /* 0x000ea20000300800 */
[----:B----4-:R-:W-:Y:S01]  /*1c6a0*/  FMUL R0, R34, UR41 ;  /* 0x0000002922007c20 */ /* 0x010fe20008400000 */
[----:B-1----:R-:W-:Y:S02]  /*1c6b0*/  F2FP.SATFINITE.E4M3.F32.PACK_AB_MERGE_C R9, RZ, R2, RZ ;  /* 0x00000002ff09723e */ /* 0x002fe400048070ff */
[----:B------:R-:W4:Y:S01]  /*1c6c0*/  LDL.LU R34, [R1+0x348] ;  /* 0x0003480001227983 */ /* 0x000f220000300800 */
[----:B---3--:R-:W-:Y:S01]  /*1c6d0*/  FMUL R2, R31, UR41 ;  /* 0x000000291f027c20 */ /* 0x008fe20008400000 */
[----:B0-----:R-:W-:Y:S02]  /*1c6e0*/  F2FP.SATFINITE.E4M3.F32.PACK_AB_MERGE_C R11, RZ, R0, RZ ;  /* 0x00000000ff0b723e */ /* 0x001fe400048070ff */
[----:B------:R-:W3:Y:S01]  /*1c6f0*/  LDL.LU R31, [R1+0x34c] ;  /* 0x00034c00011f7983 */ /* 0x000ee20000300800 */
[----:B-----5:R-:W-:-:S03]  /*1c700*/  FMUL R0, R30, UR41 ;  /* 0x000000291e007c20 */ /* 0x020fc60008400000 */
[----:B------:R-:W5:Y:S01]  /*1c710*/  LDL.LU R30, [R1+0x350] ;  /* 0x00035000011e7983 */ /* 0x000f620000300800 */
[C---:B------:R-:W-:Y:S02]  /*1c720*/  ISETP.LT.OR P6, PT, R32.reuse, 0xd1, !P2 ;  /* 0x000000d12000780c */ /* 0x040fe400057c1670 */
[----:B------:R-:W-:Y:S01]  /*1c730*/  ISETP.LT.OR P5, PT, R32, 0xd2, !P2 ;  /* 0x000000d22000780c */ /* 0x000fe200057a1670 */
[----:B------:R-:W5:Y:S01]  /*1c740*/  LDL.LU R41, [R1+0x354] ;  /* 0x0003540001297983 */ /* 0x000f620000300800 */
[----:B------:R-:W-:Y:S01]  /*1c750*/  F2FP.SATFINITE.E4M3.F32.PACK_AB_MERGE_C R13, RZ, R2, RZ ;  /* 0x00000002ff0d723e */ /* 0x000fe200048070ff */
[----:B------:R-:W-:-:S08]  /*1c760*/  FMUL R2, R39, UR41 ;  /* 0x0000002927027c20 */ /* 0x000fd00008400000 */
[----:B------:R0:W-:Y:S01]  /*1c770*/  @!P6 STG.E.U8 desc[UR46][R24.64+0xd0], R7 ;  /* 0x0000d0071800e986 */ /* 0x0001e2000c10112e */
[C---:B------:R-:W-:Y:S02]  /*1c780*/  ISETP.LT.OR P6, PT, R32.reuse, 0xd9, !P3 ;  /* 0x000000d92000780c */ /* 0x040fe40005fc1670 */
[C---:B------:R-:W-:Y:S01]  /*1c790*/  ISETP.LT.OR P3, PT, R32.reuse, 0xda, !P3 ;  /* 0x000000da2000780c */ /* 0x040fe20005f61670 */
[----:B------:R1:W-:Y:S01]  /*1c7a0*/  @!P5 STG.E.U8 desc[UR46][R24.64+0xd1], R9 ;  /* 0x0000d1091800d986 */ /* 0x0003e2000c10112e */
[----:B------:R-:W-:Y:S02]  /*1c7b0*/  ISETP.LT.OR P5, PT, R32, 0xd9, !P2 ;  /* 0x000000d92000780c */ /* 0x000fe400057a1670 */
[----:B0-----:R-:W-:Y:S01]  /*1c7c0*/  F2FP.SATFINITE.E4M3.F32.PACK_AB_MERGE_C R7, RZ, R0, RZ ;  /* 0x00000000ff07723e */ /* 0x001fe200048070ff */
[----:B------:R-:W-:Y:S02]  /*1c7d0*/  FMUL R0, R40, UR41 ;  /* 0x0000002928007c20 */ /* 0x000fe40008400000 */
[----:B------:R-:W5:Y:S04]  /*1c7e0*/  LDL.LU R40, [R1+0x358] ;  /* 0x0003580001287983 */ /* 0x000f680000300800 */
[----:B------:R-:W5:Y:S01]  /*1c7f0*/  LDL.LU R39, [R1+0x35c] ;  /* 0x00035c0001277983 */ /* 0x000f620000300800 */
[----:B-1----:R-:W-:-:S03]  /*1c800*/  F2FP.SATFINITE.E4M3.F32.PACK_AB_MERGE_C R9, RZ, R0, RZ ;  /* 0x00000000ff09723e */ /* 0x002fc600048070ff */
[----:B------:R-:W-:Y:S04]  /*1c810*/  @!P6 STG.E.U8 desc[UR46][R4.64+0xd8], R11 ;  /* 0x0000d80b0400e986 */ /* 0x000fe8000c10112e */
[----:B------:R0:W-:Y:S04]  /*1c820*/  @!P3 STG.E.U8 desc[UR46][R4.64+0xd9], R13 ;  /* 0x0000d90d0400b986 */ /* 0x0001e8000c10112e */
[----:B------:R1:W-:Y:S01]  /*1c830*/  @!P5 STG.E.U8 desc[UR46][R24.64+0xd8], R7 ;  /* 0x0000d8071800d986 */ /* 0x0003e2000c10112e */
[----:B0-----:R-:W-:Y:S01]  /*1c840*/  F2FP.SATFINITE.E4M3.F32.PACK_AB_MERGE_C R5, RZ, R2, RZ ;  /* 0x00000002ff05723e */ /* 0x001fe200048070ff */
[----:B------:R-:W-:-:S02]  /*1c850*/  FMUL R3, R37, UR41 ;  /* 0x0000002925037c20 */ /* 0x000fc40008400000 */
[----:B------:R-:W5:Y:S03]  /*1c860*/  LDL.LU R37, [R1+0x360] ;  /* 0x0003600001257983 */ /* 0x000f660000300800 */
[----:B------:R-:W-:Y:S01]  /*1c870*/  F2FP.SATFINITE.E4M3.F32.PACK_AB_MERGE_C R11, RZ, R3, RZ ;  /* 0x00000003ff0b723e */ /* 0x000fe200048070ff */
[----:B------:R-:W-:Y:S02]  /*1c880*/  FMUL R6, R36, UR41 ;  /* 0x0000002924067c20 */ /* 0x000fe40008400000 */
[----:B------:R-:W5:Y:S01]  /*1c890*/  LDL.LU R36, [R1+0x364] ;  /* 0x0003640001247983 */ /* 0x000f620000300800 */
[----:B--2---:R-:W-:-:S03]  /*1c8a0*/  FMUL R0, R35, UR41 ;  /* 0x0000002923007c20 */ /* 0x004fc60008400000 */
[----:B------:R-:W2:Y:S01]  /*1c8b0*/  LDL.LU R35, [R1+0x368] ;  /* 0x0003680001237983 */ /* 0x000ea20000300800 */
[----:B----4-:R-:W-:Y:S01]  /*1c8c0*/  FMUL R2, R34, UR41 ;  /* 0x0000002922027c20 */ /* 0x010fe20008400000 */
[----:B-1----:R-:W-:Y:S02]  /*1c8d0*/  F2FP.SATFINITE.E4M3.F32.PACK_AB_MERGE_C R7, RZ, R0, RZ ;  /* 0x00000000ff07723e */ /* 0x002fe400048070ff */
[----:B------:R-:W4:Y:S01]  /*1c8e0*/  LDL.LU R34, [R1+0x36c] ;  /* 0x00036c0001227983 */ /* 0x000f220000300800 */
[----:B---3--:R-:W-:-:S03]  /*1c8f0*/  FMUL R3, R31, UR41 ;  /* 0x000000291f037c20 */ /* 0x008fc60008400000 */
[----:B------:R-:W3:Y:S01]  /*1c900*/  LDL.LU R31, [R1+0x370] ;  /* 0x00037000011f7983 */ /* 0x000ee20000300800 */
[----:B-----5:R-:W-:-:S03]  /*1c910*/  FMUL R0, R30, UR41 ;  /* 0x000000291e007c20 */ /* 0x020fc60008400000 */
[----:B------:R-:W5:Y:S01]  /*1c920*/  LDL.LU R30, [R1+0x374] ;  /* 0x00037400011e7983 */ /* 0x000f620000300800 */
[C---:B------:R-:W-:Y:S02]  /*1c930*/  ISETP.LT.OR P2, PT, R32.reuse, 0xda, !P2 ;  /* 0x000000da2000780c */ /* 0x040fe40005741670 */
[C---:B------:R-:W-:Y:S02]  /*1c940*/  ISETP.LT.OR P6, PT, R32.reuse, 0xc1, !P1 ;  /* 0x000000c12000780c */ /* 0x040fe40004fc1670 */
[C---:B------:R-:W-:Y:S02]  /*1c950*/  ISETP.LT.OR P3, PT, R32.reuse, 0xc2, !P1 ;  /* 0x000000c22000780c */ /* 0x040fe40004f61670 */
[----:B------:R-:W-:-:S07]  /*1c960*/  ISETP.LT.OR P5, PT, R32, 0xc1, !P0 ;  /* 0x000000c12000780c */ /* 0x000fce00047a1670 */
[----:B------:R0:W-:Y:S01]  /*1c970*/  @!P2 STG.E.U8 desc[UR46][R24.64+0xd9], R9 ;  /* 0x0000d9091800a986 */ /* 0x0001e2000c10112e */
[----:B------:R-:W-:-:S03]  /*1c980*/  ISETP.LT.OR P2, PT, R32, 0xca, !P1 ;  /* 0x000000ca2000780c */ /* 0x000fc60004f41670 */
[----:B------:R1:W-:Y:S01]  /*1c990*/  @!P6 STG.E.U8 desc[UR46][R28.64+0xc0], R5 ;  /* 0x0000c0051c00e986 */ /* 0x0003e2000c10112e */
[----:B------:R-:W-:-:S03]  /*1c9a0*/  ISETP.LT.OR P6, PT, R32, 0xc2, !P0 ;  /* 0x000000c22000780c */ /* 0x000fc600047c1670 */
[----:B------:R1:W-:Y:S01]  /*1c9b0*/  @!P3 STG.E.U8 desc[UR46][R28.64+0xc1], R11 ;  /* 0x0000c10b1c00b986 */ /* 0x0003e2000c10112e */
[C---:B------:R-:W-:Y:S02]  /*1c9c0*/  ISETP.LT.OR P3, PT, R32.reuse, 0xc9, !P1 ;  /* 0x000000c92000780c */ /* 0x040fe40004f61670 */
[----:B------:R-:W-:Y:S02]  /*1c9d0*/  F2FP.SATFINITE.E4M3.F32.PACK_AB_MERGE_C R13, RZ, R6, RZ ;  /* 0x00000006ff0d723e */ /* 0x000fe400048070ff */
[----:B0-----:R-:W-:Y:S02]  /*1c9e0*/  F2FP.SATFINITE.E4M3.F32.PACK_AB_MERGE_C R9, RZ, R3, RZ ;  /* 0x00000003ff09723e */ /* 0x001fe400048070ff */
[----:B-1----:R-:W-:Y:S01]  /*1c9f0*/  F2FP.SATFINITE.E4M3.F32.PACK_AB_MERGE_C R5, RZ, R2, RZ ;  /* 0x00000002ff05723e */ /* 0x002fe200048070ff */
[----:B------:R-:W-:Y:S01]  /*1ca00*/  @!P5 STG.E.U8 desc[UR46][R26.64+0xc0], R13 ;  /* 0x0000c00d1a00d986 */ /* 0x000fe2000c10112e */
[----:B------:R-:W-:-:S03]  /*1ca10*/  ISETP.LT.OR P5, PT, R32, 0xc9, !P0 ;  /* 0x000000c92000780c */ /* 0x000fc600047a1670 */
[----:B------:R0:W-:Y:S01]  /*1ca20*/  @!P6 STG.E.U8 desc[UR46][R26.64+0xc1], R7 ;  /* 0x0000c1071a00e986 */ /* 0x0001e2000c10112e */
[----:B------:R-:W-:-:S03]  /*1ca30*/  ISETP.LT.OR P6, PT, R32, 0xca, !P0 ;  /* 0x000000ca2000780c */ /* 0x000fc600047c1670 */
[----:B------:R1:W-:Y:S01]  /*1ca40*/  @!P2 STG.E.U8 desc[UR46][R28.64+0xc9], R9 ;  /* 0x0000c9091c00a986 */ /* 0x0003e2000c10112e */
[C---:B------:R-:W-:Y:S01]  /*1ca50*/  ISETP.LT.OR P2, PT, R32.reuse, 0xd2, !P1 ;  /* 0x000000d22000780c */ /* 0x040fe20004f41670 */
[----:B------:R-:W-:Y:S02]  /*1ca60*/  FMUL R2, R41, UR41 ;  /* 0x0000002929027c20 */ /* 0x000fe40008400000 */
[----:B------:R1:W-:Y:S01]  /*1ca70*/  @!P3 STG.E.U8 desc[UR46][R28.64+0xc8], R5 ;  /* 0x0000c8051c00b986 */ /* 0x0003e2000c10112e */
[----:B------:R-:W-:Y:S01]  /*1ca80*/  ISETP.LT.OR P3, PT, R32, 0xd1, !P1 ;  /* 0x000000d12000780c */ /* 0x000fe20004f61670 */
[----:B------:R-:W-:Y:S01]  /*1ca90*/  FMUL R3, R39, UR41 ;  /* 0x0000002927037c20 */ /* 0x000fe20008400000 */
[----:B------:R-:W-:Y:S01]  /*1caa0*/  F2FP.SATFINITE.E4M3.F32.PACK_AB_MERGE_C R11, RZ, R0, RZ ;  /* 0x00000000ff0b723e */ /* 0x000fe200048070ff */
[----:B------:R-:W-:Y:S01]  /*1cab0*/  FMUL R0, R40, UR41 ;  /* 0x0000002928007c20 */ /* 0x000fe20008400000 */
[----:B0-----:R-:W-:Y:S02]  /*1cac0*/  F2FP.SATFINITE.E4M3.F32.PACK_AB_MERGE_C R7, RZ, R2, RZ ;  /* 0x00000002ff07723e */ /* 0x001fe400048070ff */
[----:B-1----:R-:W-:Y:S01]  /*1cad0*/  F2FP.SATFINITE.E4M3.F32.PACK_AB_MERGE_C R9, RZ, R3, RZ ;  /* 0x00000003ff09723e */ /* 0x002fe200048070ff */
[----:B------:R-:W-:Y:S01]  /*1cae0*/  @!P5 STG.E.U8 desc[UR46][R26.64+0xc8], R11 ;  /* 0x0000c80b1a00d986 */ /* 0x000fe2000c10112e */
[----:B------:R-:W-:-:S03]  /*1caf0*/  F2FP.SATFINITE.E4M3.F32.PACK_AB_MERGE_C R5, RZ, R0, RZ ;  /* 0x00000000ff05723e */ /* 0x000fc600048070ff */
[----:B------:R0:W-:Y:S01]  /*1cb00*/  @!P6 STG.E.U8 desc[UR46][R26.64+0xc9], R7 ;  /* 0x0000c9071a00e986 */ /* 0x0001e2000c10112e */
[C---:B------:R-:W-:Y:S02]  /*1cb10*/  ISETP.LT.OR P5, PT, R32.reuse, 0xd1, !P0 ;  /* 0x000000d12000780c */ /* 0x040fe400047a1670 */
[C---:B------:R-:W-:Y:S01]  /*1cb20*/  ISETP.LT.OR P6, PT, R32.reuse, 0xd2, !P0 ;  /* 0x000000d22000780c */ /* 0x040fe200047c1670 */
[----:B------:R-:W-:Y:S01]  /*1cb30*/  @!P2 STG.E.U8 desc[UR46][R28.64+0xd1], R9 ;  /* 0x0000d1091c00a986 */ /* 0x000fe2000c10112e */
[----:B------:R-:W-:Y:S01]  /*1cb40*/  FMUL R0, R37, UR41 ;  /* 0x0000002925007c20 */ /* 0x000fe20008400000 */
[C---:B------:R-:W-:Y:S02]  /*1cb50*/  ISETP.LT.OR P2, PT, R32.reuse, 0xd9, !P1 ;  /* 0x000000d92000780c */ /* 0x040fe40004f41670 */
[----:B------:R5:W-:Y:S01]  /*1cb60*/  @!P3 STG.E.U8 desc[UR46][R28.64+0xd0], R5 ;  /* 0x0000d0051c00b986 */ /* 0x000be2000c10112e */
[C---:B------:R-:W-:Y:S02]  /*1cb70*/  ISETP.LT.OR P1, PT, R32.reuse, 0xda, !P1 ;  /* 0x000000da2000780c */ /* 0x040fe40004f21670 */
[----:B------:R-:W-:-:S02]  /*1cb80*/  ISETP.LT.OR P3, PT, R32, 0xd9, !P0 ;  /* 0x000000d92000780c */ /* 0x000fc40004761670 */
[----:B------:R-:W-:Y:S02]  /*1cb90*/  F2FP.SATFINITE.E4M3.F32.PACK_AB_MERGE_C R13, RZ, R0, RZ ;  /* 0x00000000ff0d723e */ /* 0x000fe400048070ff */
[----:B------:R-:W-:Y:S01]  /*1cba0*/  ISETP.LT.OR P0, PT, R32, 0xda, !P0 ;  /* 0x000000da2000780c */ /* 0x000fe20004701670 */
[----:B------:R-:W-:-:S05]  /*1cbb0*/  FMUL R0, R36, UR41 ;  /* 0x0000002924007c20 */ /* 0x000fca0008400000 */
[----:B0-----:R-:W-:Y:S01]  /*1cbc0*/  F2FP.SATFINITE.E4M3.F32.PACK_AB_MERGE_C R7, RZ, R0, RZ ;  /* 0x00000000ff07723e */ /* 0x001fe200048070ff */
[----:B------:R0:W-:Y:S04]  /*1cbd0*/  @!P5 STG.E.U8 desc[UR46][R26.64+0xd0], R13 ;  /* 0x0000d00d1a00d986 */ /* 0x0001e8000c10112e */
[----:B------:R0:W-:Y:S01]  /*1cbe0*/  @!P6 STG.E.U8 desc[UR46][R26.64+0xd1], R7 ;  /* 0x0000d1071a00e986 */ /* 0x0001e2000c10112e */
[----:B--2---:R-:W-:Y:S01]  /*1cbf0*/  FMUL R2, R35, UR41 ;  /* 0x0000002923027c20 */ /* 0x004fe20008400000 */
[----:B----4-:R-:W-:Y:S01]  /*1cc00*/  FMUL R3, R34, UR41 ;  /* 0x0000002922037c20 */ /* 0x010fe20008400000 */
[----:B---3--:R-:W-:Y:S01]  /*1cc10*/  FMUL R4, R31, UR41 ;  /* 0x000000291f047c20 */ /* 0x008fe20008400000 */
[----:B-----5:R-:W-:Y:S02]  /*1cc20*/  FMUL R5, R30, UR41 ;  /* 0x000000291e057c20 */ /* 0x020fe40008400000 */
[----:B------:R-:W-:-:S02]  /*1cc30*/  F2FP.SATFINITE.E4M3.F32.PACK_AB_MERGE_C R9, RZ, R2, RZ ;  /* 0x00000002ff09723e */ /* 0x000fc400048070ff */
[----:B------:R-:W-:Y:S02]  /*1cc40*/  F2FP.SATFINITE.E4M3.F32.PACK_AB_MERGE_C R3, RZ, R3, RZ ;  /* 0x00000003ff03723e */ /* 0x000fe400048070ff */
[----:B------:R-:W-:Y:S02]  /*1cc50*/  F2FP.SATFINITE.E4M3.F32.PACK_AB_MERGE_C R11, RZ, R4, RZ ;  /* 0x00000004ff0b723e */ /* 0x000fe400048070ff */
[----:B------:R-:W-:Y:S01]  /*1cc60*/  F2FP.SATFINITE.E4M3.F32.PACK_AB_MERGE_C R5, RZ, R5, RZ ;  /* 0x00000005ff05723e */ /* 0x000fe200048070ff */
[----:B------:R0:W-:Y:S04]  /*1cc70*/  @!P2 STG.E.U8 desc[UR46][R28.64+0xd8], R9 ;  /* 0x0000d8091c00a986 */ /* 0x0001e8000c10112e */
[----:B------:R0:W-:Y:S04]  /*1cc80*/  @!P1 STG.E.U8 desc[UR46][R28.64+0xd9], R3 ;  /* 0x0000d9031c009986 */ /* 0x0001e8000c10112e */
[----:B------:R0:W-:Y:S04]  /*1cc90*/  @!P3 STG.E.U8 desc[UR46][R26.64+0xd8], R11 ;  /* 0x0000d80b1a00b986 */ /* 0x0001e8000c10112e */
[----:B------:R0:W-:Y:S02]  /*1cca0*/  @!P0 STG.E.U8 desc[UR46][R26.64+0xd9], R5 ;  /* 0x0000d9051a008986 */ /* 0x0001e4000c10112e */
.L_x_482:
[----:B------:R-:W-:Y:S05]  /*1ccb0*/  BSYNC B0 ;  /* 0x0000000000007941 */ /* 0x000fea0003800000 */
.L_x_32:
[----:B0-2---:R-:W2:Y:S04]  /*1ccc0*/  LDL.LU R3, [R1+0x378] ;  /* 0x0003780001037983 */ /* 0x005ea80000300800 */
[----:B------:R-:W2:Y:S01]  /*1ccd0*/  LDL.LU R2, [R1+0x37c] ;  /* 0x00037c0001027983 */ /* 0x000ea20000300800 */
[----:B------:R-:W-:Y:S01]  /*1cce0*/  ULDC UR12, c[0x0][0xc] ;  /* 0x00000300000c7ab9 */ /* 0x000fe20000000800 */
[----:B------:R-:W-:Y:S01]  /*1ccf0*/  ULDC UR13, c[0x0][0x10] ;  /* 0x00000400000d7ab9 */ /* 0x000fe20000000800 */
[----:B------:R-:W2:Y:S01]  /*1cd00*/  LDC R5, c[0x0][0x14] ;  /* 0x00000500ff057b82 */ /* 0x000ea20000000800 */
[----:B------:R-:W-:Y:S01]  /*1cd10*/  UIMAD.WIDE.U32 UR12, UR12, UR13, URZ ;  /* 0x0000000d0c0c72a5 */ /* 0x000fe2000f8e003f */
[----:B-----5:R-:W-:Y:S01]  /*1cd20*/  PRMT R0, RZ, 0x7610, R0 ;  /* 0x00007610ff007816 */ /* 0x020fe20000000000 */
[----:B------:R-:W-:-:S04]  /*1cd30*/  UMOV UR42, 0xffffffff ;  /* 0xffffffff002a7882 */ /* 0x000fc80000000000 */
[----:B--2---:R-:W-:-:S04]  /*1cd40*/  IMAD.WIDE.U32 R2, R5, UR12, R2 ;  /* 0x0000000c05027c25 */ /* 0x004fc8000f8e0002 */
[----:B------:R-:W-:Y:S01]  /*1cd50*/  IMAD R5, R5, UR13, RZ ;  /* 0x0000000d05057c24 */ /* 0x000fe2000f8e02ff */
[----:B------:R-:W-:Y:S01]  /*1cd60*/  ULDC.64 UR12, c[0x0][0x650] ;  /* 0x00019400000c7ab9 */ /* 0x000fe20000000a00 */
[----:B------:R-:W-:Y:S01]  /*1cd70*/  IMAD.MOV.U32 R11, RZ, RZ, R2 ;  /* 0x000000ffff0b7224 */ /* 0x000fe200078e0002 */
[----:B------:R-:W-:Y:S01]  /*1cd80*/  ISETP.GE.U32.AND P0, PT, R2, UR12, PT ;  /* 0x0000000c02007c0c */ /* 0x000fe2000bf06070 */
[----:B------:R-:W-:Y:S02]  /*1cd90*/  IMAD.IADD R13, R3, 0x1, R5 ;  /* 0x00000001030d7824 */ /* 0x000fe400078e0205 */
[----:B------:R-:W-:-:S03]  /*1cda0*/  IMAD.MOV.U32 R2, RZ, RZ, -0x1 ;  /* 0xffffffffff027424 */ /* 0x000fc600078e00ff */
[----:B------:R0:W-:Y:S01]  /*1cdb0*/  STL [R1+0x378], R13 ;  /* 0x0003780d01007387 */ /* 0x0001e20000100800 */
[----:B------:R-:W-:-:S03]  /*1cdc0*/  ISETP.GE.U32.AND.EX P0, PT, R13, UR13, PT, P0 ;  /* 0x0000000d0d007c0c */ /* 0x000fc6000bf06100 */
[----:B------:R0:W-:Y:S04]  /*1cdd0*/  STL [R1+0x37c], R11 ;  /* 0x00037c0b01007387 */ /* 0x0001e80000100800 */
[----:B------:R0:W-:Y:S06]  /*1cde0*/  STL [R1+0x380], R2 ;  /* 0x0003800201007387 */ /* 0x0001ec0000100800 */
[----:B------:R-:W-:Y:S05]  /*1cdf0*/  @P0 BRA `(.L_x_483) ;  /* 0x0000000400740947 */ /* 0x000fea0003800000 */
[----:B---34-:R-:W2:Y:S01]  /*1ce00*/  S2R R8, SR_CTAID.X ;  /* 0x0000000000087919 */ /* 0x018ea20000002500 */
[----:B------:R-:W-:Y:S01]  /*1ce10*/  ULDC.64 UR18, c[0x0][0x628] ;  /* 0x00018a0000127ab9 */ /* 0x000fe20000000a00 */
[----:B------:R-:W3:Y:S01]  /*1ce20*/  LDC R9, c[0x0][0x144] ;  /* 0x00005100ff097b82 */ /* 0x000ee20000000800 */
[----:B------:R-:W-:Y:S01]  /*1ce30*/  ULDC UR6, c[0x0][0x150] ;  /* 0x0000540000067ab9 */ /* 0x000fe20000000800 */
[----:B------:R-:W4:Y:S01]  /*1ce40*/  S2R R12, SR_CTAID.Y ;  /* 0x00000000000c7919 */ /* 0x000f220000002600 */
[----:B------:R-:W-:Y:S01]  /*1ce50*/  ISETP.NE.U32.AND P0, PT, RZ, UR18, PT ;  /* 0x00000012ff007c0c */ /* 0x000fe2000bf05070 */
[----:B------:R-:W-:Y:S01]  /*1ce60*/  ULDC UR10, c[0x0][0x630] ;  /* 0x00018c00000a7ab9 */ /* 0x000fe20000000800 */
[----:B------:R-:W-:Y:S02]  /*1ce70*/  R2UR UR16, R11 ;  /* 0x000000000b1072ca */ /* 0x000fe400000e0000 */
[----:B------:R-:W-:Y:S01]  /*1ce80*/  ISETP.NE.AND.EX P0, PT, RZ, UR19, PT, P0 ;  /* 0x00000013ff007c0c */ /* 0x000fe2000bf05300 */
[----:B------:R-:W0:Y:S01]  /*1ce90*/  LDC.64 R6, c[0x0][0x620] ;  /* 0x00018800ff067b82 */ /* 0x000e220000000a00 */
[----:B------:R-:W-:-:S02]  /*1cea0*/  R2UR UR17, R13 ;  /* 0x000000000d1172ca */ /* 0x000fc400000e0000 */
[----:B--2---:R-:W-:-:S05]  /*1ceb0*/  I2FP.F32.U32 R0, R8 ;  /* 0x0000000800007245 */ /* 0x004fca0000201000 */
[----:B------:R-:W-:-:S06]  /*1cec0*/  FMUL R0, R0, UR6 ;  /* 0x0000000600007c20 */ /* 0x000fcc0008400000 */
[----:B------:R-:W2:Y:S01]  /*1ced0*/  F2I.U32.TRUNC.NTZ R0, R0 ;  /* 0x0000000000007305 */ /* 0x000ea2000020f000 */
[----:B----4-:R-:W-:Y:S05]  /*1cee0*/  @!P0 BRA `(.L_x_484) ;  /* 0x0000000000308947 */ /* 0x010fea0003800000 */
        /* <DEDUP_REMOVED lines=12> */
.L_x_484:
[----:B------:R-:W-:Y:S01]  /*1cfb0*/  USHF.R.U64 UR42, UR16, UR10, UR17 ;  /* 0x0000000a102a7299 */ /* 0x000fe20008001211 */
[----:B------:R-:W4:Y:S01]  /*1cfc0*/  LDC.64 R20, c[0x0][0x640] ;  /* 0x00019000ff147b82 */ /* 0x000f220000000a00 */
[----:B------:R-:W-:Y:S01]  /*1cfd0*/  USHF.R.U32.HI UR6, URZ, UR10, UR17 ;  /* 0x0000000a3f067299 */ /* 0x000fe20008011611 */
[----:B--2---:R-:W-:Y:S02]  /*1cfe0*/  IMAD.MOV R10, RZ, RZ, -R0 ;  /* 0x000000ffff0a7224 */ /* 0x004fe400078e0a00 */
[----:B0-----:R-:W-:Y:S01]  /*1cff0*/  IMAD.MOV.U32 R2, RZ, RZ, R11 ;  /* 0x000000ffff027224 */ /* 0x001fe200078e000b */
[----:B------:R-:W-:Y:S01]  /*1d000*/  IADD3 R5, P0, RZ, -UR42, RZ ;  /* 0x8000002aff057c10 */ /* 0x000fe2000ff1e0ff */
[----:B---3--:R-:W-:Y:S02]  /*1d010*/  IMAD R17, R9, R10, R8 ;  /* 0x0000000a09117224 */ /* 0x008fe400078e0208 */
[----:B------:R-:W0:Y:S02]  /*1d020*/  LDC R4, c[0x0][0x618] ;  /* 0x00018600ff047b82 */ /* 0x000e240000000800 */
[----:B------:R-:W-:Y:S01]  /*1d030*/  IMAD.X R3, RZ, RZ, ~UR6, P0 ;  /* 0x80000006ff037e24 */ /* 0x000fe200080e06ff */
[----:B------:R-:W-:-:S03]  /*1d040*/  ULDC UR6, c[0x0][0x154] ;  /* 0x0000550000067ab9 */ /* 0x000fc60000000800 */
[-C--:B------:R-:W-:Y:S02]  /*1d050*/  IMAD R0, R3, R6.reuse, RZ ;  /* 0x0000000603007224 */ /* 0x080fe400078e02ff */
[----:B------:R-:W2:Y:S01]  /*1d060*/  LDC R14, c[0x0][0x608] ;  /* 0x00018200ff0e7b82 */ /* 0x000ea20000000800 */
[----:B------:R-:W-:Y:S02]  /*1d070*/  IMAD.MOV.U32 R3, RZ, RZ, R13 ;  /* 0x000000ffff037224 */ /* 0x000fe400078e000d */
[----:B------:R-:W-:-:S05]  /*1d080*/  IMAD.WIDE.U32 R2, R5, R6, R2 ;  /* 0x0000000605027225 */ /* 0x000fca00078e0002 */
[----:B-1----:R-:W1:Y:S01]  /*1d090*/  LDC R18, c[0x0][0x658] ;  /* 0x00019600ff127b82 */ /* 0x002e620000000800 */
[----:B------:R-:W-:Y:S01]  /*1d0a0*/  IMAD R5, R5, R7, R0 ;  /* 0x0000000705057224 */ /* 0x000fe200078e0200 */
[----:B------:R-:W-:Y:S01]  /*1d0b0*/  I2FP.F32.U32 R0, R12 ;  /* 0x0000000c00007245 */ /* 0x000fe20000201000 */
[----:B------:R-:W-:Y:S01]  /*1d0c0*/  IMAD.MOV.U32 R7, RZ, RZ, 0x1 ;  /* 0x00000001ff077424 */ /* 0x000fe200078e00ff */
[----:B----4-:R-:W-:Y:S01]  /*1d0d0*/  ISETP.NE.U32.AND P0, PT, R20, RZ, PT ;  /* 0x000000ff1400720c */ /* 0x010fe20003f05070 */
[----:B------:R-:W-:Y:S02]  /*1d0e0*/  IMAD.IADD R3, R3, 0x1, R5 ;  /* 0x0000000103037824 */ /* 0x000fe400078e0205 */
[----:B------:R-:W-:Y:S01]  /*1d0f0*/  FMUL R0, R0, UR6 ;  /* 0x0000000600007c20 */ /* 0x000fe20008400000 */
[----:B------:R-:W3:Y:S01]  /*1d100*/  LDC R15, c[0x0][0x148] ;  /* 0x00005200ff0f7b82 */ /* 0x000ee20000000800 */
[----:B------:R-:W-:Y:S01]  /*1d110*/  ISETP.NE.AND.EX P0, PT, R21, RZ, PT, P0 ;  /* 0x000000ff1500720c */ /* 0x000fe20003f05300 */
[----:B------:R-:W-:Y:S01]  /*1d120*/  IMAD.MOV.U32 R5, RZ, RZ, -0x1 ;  /* 0xffffffffff057424 */ /* 0x000fe200078e00ff */
[-CC-:B0-----:R-:W-:Y:S01]  /*1d130*/  SHF.R.U64 R10, R2, R4.reuse, R3.reuse ;  /* 0x00000004020a7219 */ /* 0x181fe20000001203 */
[----:B------:R0:W4:Y:S01]  /*1d140*/  F2I.U32.TRUNC.NTZ R13, R0 ;  /* 0x00000000000d7305 */ /* 0x000122000020f000 */
[----:B------:R-:W-:-:S03]  /*1d150*/  SHF.R.U32.HI R3, RZ, R4, R3 ;  /* 0x00000004ff037219 */ /* 0x000fc60000011603 */
[----:B------:R-:W0:Y:S01]  /*1d160*/  LDC R16, c[0x0][0x600] ;  /* 0x00018000ff107b82 */ /* 0x000e220000000800 */
[-CC-:B--2---:R-:W-:Y:S02]  /*1d170*/  SHF.R.U64 R8, R10, R14.reuse, R3.reuse ;  /* 0x0000000e0a087219 */ /* 0x184fe40000001203 */
[----:B------:R-:W-:-:S05]  /*1d180*/  SHF.R.U32.HI R3, RZ, R14, R3 ;  /* 0x0000000eff037219 */ /* 0x000fca0000011603 */
[----:B------:R-:W2:Y:S01]  /*1d190*/  LDC R22, c[0x0][0x648] ;  /* 0x00019200ff167b82 */ /* 0x000ea20000000800 */
[-CC-:B-1----:R-:W-:Y:S02]  /*1d1a0*/  SHF.R.U64 R11, R8, R18.reuse, R3.reuse ;  /* 0x00000012080b7219 */ /* 0x182fe40000001203 */
[-C--:B------:R-:W-:Y:S02]  /*1d1b0*/  SHF.L.U32 R5, R5, R18.reuse, RZ ;  /* 0x0000001205057219 */ /* 0x080fe400000006ff */
[-C--:B------:R-:W-:Y:S01]  /*1d1c0*/  SHF.R.U32.HI R3, RZ, R18.reuse, R3 ;  /* 0x00000012ff037219 */ /* 0x080fe20000011603 */
[----:B------:R-:W-:Y:S01]  /*1d1d0*/  IMAD.MOV.U32 R2, RZ, RZ, R11 ;  /* 0x000000ffff027224 */ /* 0x000fe200078e000b */
[----:B------:R-:W-:Y:S01]  /*1d1e0*/  SHF.L.U32 R38, R7, R18, RZ ;  /* 0x0000001207267219 */ /* 0x000fe200000006ff */
[----:B------:R-:W1:Y:S01]  /*1d1f0*/  LDC R23, c[0x0][0x638] ;  /* 0x00018e00ff177b82 */ /* 0x000e620000000800 */
[----:B------:R-:W-:-:S07]  /*1d200*/  LOP3.LUT R19, RZ, R5, RZ, 0x33, !PT ;  /* 0x00000005ff137212 */ /* 0x000fce00078e33ff */
[----:B------:R-:W0:Y:S01]  /*1d210*/  LDC R24, c[0x0][0x610] ;  /* 0x00018400ff187b82 */ /* 0x000e220000000800 */
[----:B----4-:R-:W-:Y:S05]  /*1d220*/  @!P0 BRA `(.L_x_485) ;  /* 0x0000000000288947 */ /* 0x010fea0003800000 */
[----:B0-----:R-:W0:Y:S02]  /*1d230*/  LDC R0, c[0x0][0x64c] ;  /* 0x00019300ff007b82 */ /* 0x001e240000000800 */
[----:B0-----:R-:W-:-:S05]  /*1d240*/  IADD3 R7, P0, R11, R0, RZ ;  /* 0x000000000b077210 */ /* 0x001fca0007f1e0ff */
        /* <DEDUP_REMOVED lines=8> */
.L_x_485:
[----:B0-2---:R-:W-:Y:S01]  /*1d2d0*/  SHF.R.U64 R0, R2, R22, R3 ;  /* 0x0000001602007219 */ /* 0x005fe20000001203 */
[----:B------:R-:W-:Y:S01]  /*1d2e0*/  VIADD R5, R16, 0xffffffff ;  /* 0xffffffff10057836 */ /* 0x000fe20000000000 */
[----:B------:R-:W-:Y:S01]  /*1d2f0*/  LOP3.LUT R3, R8, R19, RZ, 0xc0, !PT ;  /* 0x0000001308037212 */ /* 0x000fe200078ec0ff */
[----:B------:R-:W-:Y:S02]  /*1d300*/  IMAD.MOV R13, RZ, RZ, -R13 ;  /* 0x000000ffff0d7224 */ /* 0x000fe400078e0a0d */
[----:B------:R-:W-:Y:S02]  /*1d310*/  IMAD.MOV R2, RZ, RZ, -R0 ;  /* 0x000000ffff027224 */ /* 0x000fe400078e0a00 */
[----:B------:R-:W-:Y:S01]  /*1d320*/  IMAD R38, R38, R0, R3 ;  /* 0x0000000026267224 */ /* 0x000fe200078e0203 */
[----:B------:R-:W-:Y:S01]  /*1d330*/  LOP3.LUT R3, R10, R5, RZ, 0xc0, !PT ;  /* 0x000000050a037212 */ /* 0x000fe200078ec0ff */
[----:B---3--:R-:W-:Y:S02]  /*1d340*/  @P4 IMAD R17, R15, R13, R12 ;  /* 0x0000000d0f114224 */ /* 0x008fe400078e020c */
[----:B-1----:R-:W-:-:S02]  /*1d350*/  IMAD R0, R2, R23, R11 ;  /* 0x0000001702007224 */ /* 0x002fc400078e020b */
[----:B------:R-:W-:Y:S02]  /*1d360*/  IMAD.MOV.U32 R2, RZ, RZ, 0x1 ;  /* 0x00000001ff027424 */ /* 0x000fe400078e00ff */
[----:B------:R-:W-:Y:S02]  /*1d370*/  IMAD R38, R38, R24, R17 ;  /* 0x0000001826267224 */ /* 0x000fe400078e0211 */
[----:B------:R-:W-:Y:S01]  /*1d380*/  IMAD R3, R0, R16, R3 ;  /* 0x0000001000037224 */ /* 0x000fe200078e0203 */
[----:B------:R-:W-:-:S04]  /*1d390*/  PRMT R0, R2, 0x7610, R0 ;  /* 0x0000761002007816 */ /* 0x000fc80000000000 */
[----:B------:R-:W-:Y:S02]  /*1d3a0*/  SEL R2, R3, R38, !P4 ;  /* 0x0000002603027207 */ /* 0x000fe40006000000 */
[----:B------:R-:W-:-:S03]  /*1d3b0*/  SEL R38, R38, R3, !P4 ;  /* 0x0000000326267207 */ /* 0x000fc60006000000 */
[----:B------:R2:W-:Y:S04]  /*1d3c0*/  STL [R1+0x380], R2 ;  /* 0x0003800201007387 */ /* 0x0005e80000100800 */
.L_x_483:
[----:B------:R0:W-:Y:S01]  /*1d3d0*/  STL [R1+0x384], R38 ;  /* 0x0003842601007387 */ /* 0x0001e20000100800 */
[----:B------:R-:W-:-:S13]  /*1d3e0*/  LOP3.LUT P0, RZ, R0, 0xff, RZ, 0xc0, !PT ;  /* 0x000000ff00ff7812 */ /* 0x000fda000780c0ff */
[----:B0-----:R-:W-:Y:S05]  /*1d3f0*/  @P0 BRA `(.L_x_486) ;  /* 0xfffffe3c00800947 */ /* 0x001fea000383ffff */
[----:B------:R-:W-:Y:S05]  /*1d400*/  EXIT ;  /* 0x000000000000794d */ /* 0x000fea0003800000 */
.L_x_4:
[----:B------:R-:W2:Y:S01]  /*1d410*/  LDL R15, [R1+0x37c] ;  /* 0x00037c00010f7983 */ /* 0x000ea20000100800 */
[----:B------:R-:W-:-:S03]  /*1d420*/  ULDC.64 UR4, c[0x0][0x650] ;  /* 0x0001940000047ab9 */ /* 0x000fc60000000a00 */
[----:B------:R-:W3:Y:S01]  /*1d430*/  LDL R18, [R1+0x378] ;  /* 0x0003780001127983 */ /* 0x000ee20000100800 */
[----:B------:R-:W-:Y:S01]  /*1d440*/  PRMT R0, RZ, 0x7610, R0 ;  /* 0x00007610ff007816 */ /* 0x000fe20000000000 */
[----:B------:R-:W-:Y:S02]  /*1d450*/  IMAD.MOV.U32 R4, RZ, RZ, -0x1 ;  /* 0xffffffffff047424 */ /* 0x000fe400078e00ff */
[----:B------:R-:W-:Y:S02]  /*1d460*/  IMAD.MOV.U32 R5, RZ, RZ, -0x1 ;  /* 0xffffffffff057424 */ /* 0x000fe400078e00ff */
[----:B------:R-:W-:Y:S01]  /*1d470*/  IMAD.MOV.U32 R6, RZ, RZ, -0x1 ;  /* 0xffffffffff067424 */ /* 0x000fe200078e00ff */
[----:B--2---:R-:W-:-:S04]  /*1d480*/  ISETP.GE.U32.AND P0, PT, R15, UR4, PT ;  /* 0x000000040f007c0c */ /* 0x004fc8000bf06070 */
[----:B---3--:R-:W-:-:S13]  /*1d490*/  ISETP.GE.U32.AND.EX P0, PT, R18, UR5, PT, P0 ;  /* 0x0000000512007c0c */ /* 0x008fda000bf06100 */
[----:B------:R-:W-:Y:S05]  /*1d4a0*/  @P0 BRA `(.L_x_487) ;  /* 0x0000000400640947 */ /* 0x000fea0003800000 */
[----:B------:R-:W0:Y:S01]  /*1d4b0*/  LDC.64 R12, c[0x0][0x628] ;  /* 0x00018a00ff0c7b82 */ /* 0x000e220000000a00 */
[----:B------:R-:W-:Y:S02]  /*1d4c0*/  IMAD.MOV.U32 R8, RZ, RZ, R15 ;  /* 0x000000ffff087224 */ /* 0x000fe400078e000f */
[----:B------:R-:W-:-:S05]  /*1d4d0*/  IMAD.MOV.U32 R9, RZ, RZ, R18 ;  /* 0x000000ffff097224 */ /* 0x000fca00078e0012 */
[----:B------:R-:W1:Y:S08]  /*1d4e0*/  LDC R14, c[0x0][0x630] ;  /* 0x00018c00ff0e7b82 */ /* 0x000e700000000800 */
[----:B------:R-:W2:Y:S01]  /*1d4f0*/  LDC.64 R16, c[0x0][0x620] ;  /* 0x00018800ff107b82 */ /* 0x000ea20000000a00 */
[----:B0-----:R-:W-:-:S04]  /*1d500*/  ISETP.NE.U32.AND P0, PT, R12, RZ, PT ;  /* 0x000000ff0c00720c */ /* 0x001fc80003f05070 */
[----:B------:R-:W-:-:S13]  /*1d510*/  ISETP.NE.AND.EX P0, PT, R13, RZ, PT, P0 ;  /* 0x000000ff0d00720c */ /* 0x000fda0003f05300 */
[----:B-12---:R-:W-:Y:S05]  /*1d520*/  @!P0 BRA `(.L_x_488) ;  /* 0x0000000000288947 */ /* 0x006fea0003800000 */
[----:B------:R-:W0:Y:S02]  /*1d530*/  LDC R0, c[0x0][0x634] ;  /* 0x00018d00ff007b82 */ /* 0x000e240000000800 */
        /* <DEDUP_REMOVED lines=9> */
.L_x_488:
[-CC-:B------:R-:W-:Y:S01]  /*1d5d0*/  SHF.R.U64 R11, R8, R14.reuse, R9.reuse ;  /* 0x0000000e080b7219 */ /* 0x180fe20000001209 */
[----:B------:R-:W0:Y:S01]  /*1d5e0*/  LDC R6, c[0x0][0x618] ;  /* 0x00018600ff067b82 */ /* 0x000e220000000800 */
[----:B------:R-:W-:Y:S01]  /*1d5f0*/  SHF.R.U32.HI R0, RZ, R14, R9 ;  /* 0x0000000eff007219 */ /* 0x000fe20000011609 */
[----:B------:R-:W-:Y:S01]  /*1d600*/  ULDC UR4, c[0x0][0x150] ;  /* 0x0000540000047ab9 */ /* 0x000fe20000000800 */
[----:B------:R-:W-:Y:S01]  /*1d610*/  IADD3 R3, P0, RZ, -R11, RZ ;  /* 0x8000000bff037210 */ /* 0x000fe20007f1e0ff */
[----:B------:R-:W-:Y:S01]  /*1d620*/  IMAD.MOV.U32 R4, RZ, RZ, R15 ;  /* 0x000000ffff047224 */ /* 0x000fe200078e000f */
[----:B------:R-:W-:Y:S01]  /*1d630*/  I2FP.F32.U32 R8, R2 ;  /* 0x0000000200087245 */ /* 0x000fe20000201000 */
[----:B------:R-:W-:Y:S02]  /*1d640*/  IMAD.MOV.U32 R5, RZ, RZ, R18 ;  /* 0x000000ffff057224 */ /* 0x000fe400078e0012 */
[----:B------:R-:W1:Y:S01]  /*1d650*/  LDC.64 R20, c[0x0][0x640] ;  /* 0x00019000ff147b82 */ /* 0x000e620000000a00 */
[----:B------:R-:W-:-:S02]  /*1d660*/  IMAD.X R7, RZ, RZ, ~R0, P0 ;  /* 0x000000ffff077224 */ /* 0x000fc400000e0e00 */
[----:B------:R-:W-:Y:S01]  /*1d670*/  FMUL R9, R8, UR4 ;  /* 0x0000000408097c20 */ /* 0x000fe20008400000 */
[----:B------:R-:W-:Y:S01]  /*1d680*/  IMAD.WIDE.U32 R4, R3, R16, R4 ;  /* 0x0000001003047225 */ /* 0x000fe200078e0004 */
[----:B------:R-:W-:-:S03]  /*1d690*/  ULDC UR4, c[0x0][0x154] ;  /* 0x0000550000047ab9 */ /* 0x000fc60000000800 */
[----:B------:R-:W-:Y:S01]  /*1d6a0*/  IMAD R0, R7, R16, RZ ;  /* 0x0000001007007224 */ /* 0x000fe200078e02ff */
[----:B------:R-:W2:Y:S01]  /*1d6b0*/  LDC R13, c[0x0][0x144] ;  /* 0x00005100ff0d7b82 */ /* 0x000ea20000000800 */
[----:B------:R-:W3:Y:S02]  /*1d6c0*/  F2I.U32.TRUNC.NTZ R9, R9 ;  /* 0x0000000900097305 */ /* 0x000ee4000020f000 */
[----:B------:R-:W-:-:S04]  /*1d6d0*/  IMAD R3, R3, R17, R0 ;  /* 0x0000001103037224 */ /* 0x000fc800078e0200 */
[----:B------:R-:W-:Y:S01]  /*1d6e0*/  IMAD.IADD R3, R5, 0x1, R3 ;  /* 0x0000000105037824 */ /* 0x000fe200078e0203 */
[----:B------:R-:W4:Y:S04]  /*1d6f0*/  LDC R12, c[0x0][0x608] ;  /* 0x00018200ff0c7b82 */ /* 0x000f280000000800 */
[----:B0-----:R-:W-:Y:S02]  /*1d700*/  SHF.R.U64 R8, R4, R6, R3 ;  /* 0x0000000604087219 */ /* 0x001fe40000001203 */
[----:B------:R-:W-:Y:S02]  /*1d710*/  I2FP.F32.U32 R4, R10 ;  /* 0x0000000a00047245 */ /* 0x000fe40000201000 */
[----:B------:R-:W0:Y:S01]  /*1d720*/  LDC R7, c[0x0][0x658] ;  /* 0x00019600ff077b82 */ /* 0x000e220000000800 */
[----:B-1----:R-:W-:Y:S01]  /*1d730*/  ISETP.NE.U32.AND P0, PT, R20, RZ, PT ;  /* 0x000000ff1400720c */ /* 0x002fe20003f05070 */
[----:B---3--:R-:W-:Y:S01]  /*1d740*/  IMAD.MOV R0, RZ, RZ, -R9 ;  /* 0x000000ffff007224 */ /* 0x008fe200078e0a09 */
[----:B------:R-:W-:Y:S01]  /*1d750*/  SHF.R.U32.HI R3, RZ, R6, R3 ;  /* 0x00000006ff037219 */ /* 0x000fe20000011603 */
[----:B------:R-:W-:Y:S01]  /*1d760*/  FMUL R4, R4, UR4 ;  /* 0x0000000404047c20 */ /* 0x000fe20008400000 */
[----:B------:R-:W-:Y:S01]  /*1d770*/  ISETP.NE.AND.EX P0, PT, R21, RZ, PT, P0 ;  /* 0x000000ff1500720c */ /* 0x000fe20003f05300 */
[----:B------:R-:W-:-:S02]  /*1d780*/  IMAD.MOV.U32 R6, RZ, RZ, -0x1 ;  /* 0xffffffffff067424 */ /* 0x000fc400078e00ff */
[----:B------:R-:W1:Y:S01]  /*1d790*/  LDC R17, c[0x0][0x148] ;  /* 0x00005200ff117b82 */ /* 0x000e620000000800 */
[----:B--2---:R-:W-:Y:S02]  /*1d7a0*/  IMAD R19, R13, R0, R2 ;  /* 0x000000000d137224 */ /* 0x004fe400078e0202 */
[----:B------:R-:W-:-:S05]  /*1d7b0*/  IMAD.MOV.U32 R2, RZ, RZ, 0x1 ;  /* 0x00000001ff027424 */ /* 0x000fca00078e00ff */
[----:B------:R-:W2:Y:S01]  /*1d7c0*/  LDC R14, c[0x0][0x600] ;  /* 0x00018000ff0e7b82 */ /* 0x000ea20000000800 */
[-CC-:B----4-:R-:W-:Y:S02]  /*1d7d0*/  SHF.R.U64 R13, R8, R12.reuse, R3.reuse ;  /* 0x0000000c080d7219 */ /* 0x190fe40000001203 */
[----:B------:R-:W-:Y:S02]  /*1d7e0*/  SHF.R.U32.HI R0, RZ, R12, R3 ;  /* 0x0000000cff007219 */ /* 0x000fe40000011603 */
[----:B------:R3:W4:Y:S03]  /*1d7f0*/  F2I.U32.TRUNC.NTZ R12, R4 ;  /* 0x00000004000c7305 */ /* 0x000726000020f000 */
[----:B------:R-:W1:Y:S01]  /*1d800*/  LDC R16, c[0x0][0x648] ;  /* 0x00019200ff107b82 */ /* 0x000e620000000800 */
[-C--:B0-----:R-:W-:Y:S02]  /*1d810*/  SHF.R.U64 R15, R13, R7.reuse, R0 ;  /* 0x000000070d0f7219 */ /* 0x081fe40000001200 */
[----:B------:R-:W-:-:S02]  /*1d820*/  SHF.L.U32 R6, R6, R7, RZ ;  /* 0x0000000706067219 */ /* 0x000fc400000006ff */
[-C--:B------:R-:W-:Y:S01]  /*1d830*/  SHF.L.U32 R22, R2, R7.reuse, RZ ;  /* 0x0000000702167219 */ /* 0x080fe200000006ff */
[----:B------:R-:W-:Y:S01]  /*1d840*/  IMAD.MOV.U32 R2, RZ, RZ, R15 ;  /* 0x000000ffff027224 */ /* 0x000fe200078e000f */
[----:B------:R-:W-:Y:S01]  /*1d850*/  SHF.R.U32.HI R3, RZ, R7, R0 ;  /* 0x00000007ff037219 */ /* 0x000fe20000011600 */
[----:B------:R-:W0:Y:S01]  /*1d860*/  LDC R18, c[0x0][0x638] ;  /* 0x00018e00ff127b82 */ /* 0x000e220000000800 */
[----:B------:R-:W-:-:S07]  /*1d870*/  LOP3.LUT R24, RZ, R6, RZ, 0x33, !PT ;  /* 0x00000006ff187212 */ /* 0x000fce00078e33ff */
[----:B------:R-:W0:Y:S01]  /*1d880*/  LDC R23, c[0x0][0x610] ;  /* 0x00018400ff177b82 */ /* 0x000e220000000800 */
[----:B---34-:R-:W-:Y:S05]  /*1d890*/  @!P0 BRA `(.L_x_489) ;  /* 0x0000000000288947 */ /* 0x018fea0003800000 */
[----:B------:R-:W3:Y:S02]  /*1d8a0*/  LDC R0, c[0x0][0x64c] ;  /* 0x00019300ff007b82 */ /* 0x000ee40000000800 */
[----:B---3--:R-:W-:-:S05]  /*1d8b0*/  IADD3 R7, P0, R15, R0, RZ ;  /* 0x000000000f077210 */ /* 0x008fca0007f1e0ff */
        /* <DEDUP_REMOVED lines=8> */
.L_x_489:
[----:B-1----:R-:W-:Y:S01]  /*1d940*/  SHF.R.U64 R3, R2, R16, R3 ;  /* 0x0000001002037219 */ /* 0x002fe20000001203 */
[----:B--2---:R-:W-:Y:S01]  /*1d950*/  VIADD R5, R14, 0xffffffff ;  /* 0xffffffff0e057836 */ /* 0x004fe20000000000 */
[----:B------:R-:W-:Y:S01]  /*1d960*/  LOP3.LUT R0, R13, R24, RZ, 0xc0, !PT ;  /* 0x000000180d007212 */ /* 0x000fe200078ec0ff */
[----:B------:R-:W-:Y:S02]  /*1d970*/  IMAD.MOV R12, RZ, RZ, -R12 ;  /* 0x000000ffff0c7224 */ /* 0x000fe400078e0a0c */
[----:B------:R-:W-:Y:S02]  /*1d980*/  IMAD.MOV R2, RZ, RZ, -R3 ;  /* 0x000000ffff027224 */ /* 0x000fe400078e0a03 */
[----:B------:R-:W-:Y:S01]  /*1d990*/  IMAD R4, R22, R3, R0 ;  /* 0x0000000316047224 */ /* 0x000fe200078e0200 */
[----:B------:R-:W-:Y:S01]  /*1d9a0*/  LOP3.LUT R3, R8, R5, RZ, 0xc0, !PT ;  /* 0x0000000508037212 */ /* 0x000fe200078ec0ff */
[----:B------:R-:W-:Y:S02]  /*1d9b0*/  @P4 IMAD R19, R17, R12, R10 ;  /* 0x0000000c11134224 */ /* 0x000fe400078e020a */
[----:B0-----:R-:W-:-:S02]  /*1d9c0*/  IMAD R0, R2, R18, R15 ;  /* 0x0000001202007224 */ /* 0x001fc400078e020f */
[----:B------:R-:W-:Y:S02]  /*1d9d0*/  IMAD R4, R4, R23, R19 ;  /* 0x0000001704047224 */ /* 0x000fe400078e0213 */
[----:B------:R-:W-:Y:S02]  /*1d9e0*/  IMAD R3, R0, R14, R3 ;  /* 0x0000000e00037224 */ /* 0x000fe400078e0203 */
[----:B------:R-:W-:Y:S02]  /*1d9f0*/  IMAD.MOV.U32 R2, RZ, RZ, 0x1 ;  /* 0x00000001ff027424 */ /* 0x000fe400078e00ff */
[----:B------:R-:W-:Y:S01]  /*1da00*/  IMAD.MOV.U32 R6, RZ, RZ, R11 ;  /* 0x000000ffff067224 */ /* 0x000fe200078e000b */
[----:B------:R-:W-:Y:S02]  /*1da10*/  SEL R5, R3, R4, !P4 ;  /* 0x0000000403057207 */ /* 0x000fe40006000000 */
[----:B------:R-:W-:Y:S02]  /*1da20*/  PRMT R0, R2, 0x7610, R0 ;  /* 0x0000761002007816 */ /* 0x000fe40000000000 */
[----:B------:R-:W-:-:S07]  /*1da30*/  SEL R4, R4, R3, !P4 ;  /* 0x0000000304047207 */ /* 0x000fce0006000000 */
.L_x_487:
[----:B------:R-:W-:-:S08]  /*1da40*/  NOP ;  /* 0x0000000000007918 */ /* 0x000fd00000000000 */
[----:B------:R-:W0:-:S00]  /*1da50*/  USETMAXREG.DEALLOC.CTAPOOL 0x28 ;  /* 0x00000028000079c8 */ /* 0x000e0000080e0500 */
[----:B------:R-:W-:-:S13]  /*1da60*/  ISETP.NE.AND P0, PT, RZ, UR6, PT ;  /* 0x00000006ff007c0c */ /* 0x000fda000bf05270 */
[----:B------:R-:W-:Y:S05]  /*1da70*/  @P0 EXIT ;  /* 0x000000000000094d */ /* 0x000fea0003800000 */
[----:B0-----:R-:W-:Y:S01]  /*1da80*/  LOP3.LUT P0, RZ, R0, 0xff, RZ, 0xc0, !PT ;  /* 0x000000ff00ff7812 */ /* 0x001fe2000780c0ff */
[----:B------:R-:W-:Y:S02]  /*1da90*/  IMAD.MOV.U32 R0, RZ, RZ, 0x1 ;  /* 0x00000001ff007424 */ /* 0x000fe400078e00ff */
[----:B------:R-:W-:-:S10]  /*1daa0*/  IMAD.MOV.U32 R10, RZ, RZ, RZ ;  /* 0x000000ffff0a7224 */ /* 0x000fd400078e00ff */
[----:B------:R-:W-:Y:S05]  /*1dab0*/  @!P0 BRA `(.L_x_490) ;  /* 0x0000000c004c8947 */ /* 0x000fea0003800000 */
[----:B------:R-:W0:Y:S01]  /*1dac0*/  LDC R0, c[0x0][0x28c] ;  /* 0x0000a300ff007b82 */ /* 0x000e220000000800 */
[----:B------:R-:W1:Y:S01]  /*1dad0*/  S2R R2, SR_TID.X ;  /* 0x0000000000027919 */ /* 0x000e620000002100 */
[----:B------:R-:W-:Y:S01]  /*1dae0*/  ULDC UR5, c[0x0][0x658] ;  /* 0x0001960000057ab9 */ /* 0x000fe20000000800 */
[----:B------:R-:W-:Y:S01]  /*1daf0*/  UMOV UR6, 0xffffffff ;  /* 0xffffffff00067882 */ /* 0x000fe20000000000 */
[----:B------:R-:W-:Y:S01]  /*1db00*/  UMOV UR9, 0x1 ;  /* 0x0000000100097882 */ /* 0x000fe20000000000 */
[----:B------:R-:W-:Y:S01]  /*1db10*/  USHF.L.U32 UR10, UR6, UR5, URZ ;  /* 0x00000005060a7299 */ /* 0x000fe2000800063f */
[----:B------:R-:W-:Y:S01]  /*1db20*/  BSSY B0, `(.L_x_490) ;  /* 0x00000cc000007945 */ /* 0x000fe20003800000 */
[----:B------:R-:W-:Y:S01]  /*1db30*/  ULDC UR8, c[0x0][0xc] ;  /* 0x0000030000087ab9 */ /* 0x000fe20000000800 */
[----:B------:R-:W-:Y:S01]  /*1db40*/  USHF.L.U32 UR5, UR9, UR5, URZ ;  /* 0x0000000509057299 */ /* 0x000fe2000800063f */
[----:B------:R-:W-:Y:S01]  /*1db50*/  IMAD.MOV.U32 R12, RZ, RZ, 0x1 ;  /* 0x00000001ff0c7424 */ /* 0x000fe200078e00ff */
[----:B------:R-:W-:Y:S01]  /*1db60*/  ULDC UR4, c[0x0][0x600] ;  /* 0x0001800000047ab9 */ /* 0x000fe20000000800 */
[----:B------:R-:W-:Y:S01]  /*1db70*/  ULDC UR9, c[0x0][0x10] ;  /* 0x0000040000097ab9 */ /* 0x000fe20000000800 */
[----:B------:R-:W-:Y:S01]  /*1db80*/  ULDC UR6, c[0x0][0x14] ;  /* 0x0000050000067ab9 */ /* 0x000fe20000000800 */
[----:B------:R-:W-:Y:S01]  /*1db90*/  UIMAD.WIDE.U32 UR8, UR8, UR9, URZ ;  /* 0x00000009080872a5 */ /* 0x000fe2000f8e003f */
[----:B------:R-:W-:Y:S01]  /*1dba0*/  IMAD.MOV.U32 R10, RZ, RZ, RZ ;  /* 0x000000ffff0a7224 */ /* 0x000fe200078e00ff */
[----:B------:R-:W-:-:S02]  /*1dbb0*/  ULOP3.LUT UR21, UR7, 0x2, URZ, 0xfc, !UPT ;  /* 0x0000000207157892 */ /* 0x000fc4000f8efc3f */
[----:B------:R-:W-:Y:S02]  /*1dbc0*/  UIMAD.WIDE.U32 UR22, UR8, UR6, URZ ;  /* 0x00000006081672a5 */ /* 0x000fe4000f8e003f */
[----:B------:R-:W-:Y:S02]  /*1dbd0*/  UIMAD UR13, UR9, UR6, URZ ;  /* 0x00000006090d72a4 */ /* 0x000fe4000f8e023f */
[----:B------:R-:W-:Y:S02]  /*1dbe0*/  UIADD3 UR4, UR4, -0x1, URZ ;  /* 0xffffffff04047890 */ /* 0x000fe4000fffe03f */
[----:B------:R-:W-:Y:S01]  /*1dbf0*/  ULOP3.LUT UR19, URZ, UR10, URZ, 0x33, !UPT ;  /* 0x0000000a3f137292 */ /* 0x000fe2000f8e333f */
[----:B0-----:R-:W-:Y:S01]  /*1dc00*/  VIADD R0, R0, 0x1f ;  /* 0x0000001f00007836 */ /* 0x001fe20000000000 */
[----:B------:R-:W-:Y:S01]  /*1dc10*/  UIADD3 UR13, UR23, UR13, URZ ;  /* 0x0000000d170d7290 */ /* 0x000fe2000fffe03f */
[----:B------:R-:W-:-:S03]  /*1dc20*/  ULDC.64 UR24, c[0x0][0x198] ;  /* 0x0000660000187ab9 */ /* 0x000fc60000000a00 */
[----:B------:R-:W-:-:S04]  /*1dc30*/  SHF.R.S32.HI R3, RZ, 0x1f, R0 ;  /* 0x0000001fff037819 */ /* 0x000fc80000011400 */
[----:B------:R-:W-:Y:S01]  /*1dc40*/  LEA.HI R3, R3, R0, RZ, 0x5 ;  /* 0x0000000003037211 */ /* 0x000fe200078f28ff */
[----:B------:R-:W-:Y:S01]  /*1dc50*/  IMAD.MOV.U32 R0, RZ, RZ, 0x1 ;  /* 0x00000001ff007424 */ /* 0x000fe200078e00ff */
[C---:B-1----:R-:W-:Y:S02]  /*1dc60*/  LOP3.LUT P2, RZ, R2.reuse, 0x7f, RZ, 0xc0, !PT ;  /* 0x0000007f02ff7812 */ /* 0x042fe4000784c0ff */
[----:B------:R-:W-:Y:S02]  /*1dc70*/  SHF.R.S32.HI R9, RZ, 0x5, R3 ;  /* 0x00000005ff097819 */ /* 0x000fe40000011403 */
[----:B------:R-:W-:-:S03]  /*1dc80*/  LOP3.LUT P0, RZ, R2, 0x1f, RZ, 0xc0, !PT ;  /* 0x0000001f02ff7812 */ /* 0x000fc6000780c0ff */
[----:B------:R-:W-:Y:S01]  /*1dc90*/  VIADD R8, R9, 0x1 ;  /* 0x0000000109087836 */ /* 0x000fe20000000000 */
[----:B------:R-:W-:-:S13]  /*1dca0*/  PLOP3.LUT P0, PT, P0, P2, PT, 0x8a, 0x0 ;  /* 0x000000000000781c */ /* 0x000fda0000705172 */
.L_x_502:
[----:B------:R-:W-:-:S03]  /*1dcb0*/  UMOV UR6, 0xffffffff ;  /* 0xffffffff00067882 */ /* 0x000fc60000000000 */
[----:B------:R-:W-:Y:S05]  /*1dcc0*/  BRA.DIV UR6, `(.L_x_491) ;  /* 0x0000001606987947 */ /* 0x000fea000b800000 */
[----:B------:R-:W-:-:S13]  /*1dcd0*/  ELECT P1, URZ, PT ;  /* 0x00000000003f782f */ /* 0x000fda0003820000 */
.L_x_526:
[----:B------:R-:W0:Y:S01]  /*1dce0*/  LDC R2, c[0x0][0x28c] ;  /* 0x0000a300ff027b82 */ /* 0x000e220000000800 */
[----:B------:R-:W-:Y:S01]  /*1dcf0*/  BSSY B1, `(.L_x_492) ;  /* 0x0000038000017945 */ /* 0x000fe20003800000 */
[----:B0-----:R-:W-:-:S13]  /*1dd00*/  ISETP.LT.OR P1, PT, R2, 0x1, !P1 ;  /* 0x000000010200780c */ /* 0x001fda0004f21670 */
[----:B------:R-:W-:Y:S05]  /*1dd10*/  @P1 BRA `(.L_x_493) ;  /* 0x0000000000d41947 */ /* 0x000fea0003800000 */
[----:B------:R-:W-:Y:S02]  /*1dd20*/  IMAD R13, R4, 0xc0, RZ ;  /* 0x000000c0040d7824 */ /* 0x000fe400078e02ff */
[----:B------:R-:W-:Y:S02]  /*1dd30*/  IMAD R11, R5, 0xe0, RZ ;  /* 0x000000e0050b7824 */ /* 0x000fe400078e02ff */
[----:B------:R-:W-:Y:S02]  /*1dd40*/  IMAD.MOV.U32 R16, RZ, RZ, RZ ;  /* 0x000000ffff107224 */ /* 0x000fe400078e00ff */
[----:B------:R-:W-:Y:S02]  /*1dd50*/  IMAD.MOV.U32 R2, RZ, RZ, R8 ;  /* 0x000000ffff027224 */ /* 0x000fe400078e0008 */
[----:B------:R-:W-:Y:S02]  /*1dd60*/  IMAD.MOV.U32 R3, RZ, RZ, R0 ;  /* 0x000000ffff037224 */ /* 0x000fe400078e0000 */
[----:B------:R-:W-:-:S07]  /*1dd70*/  IMAD.MOV.U32 R4, RZ, RZ, R10 ;  /* 0x000000ffff047224 */ /* 0x000fce00078e000a */
.L_x_497:
[----:B------:R-:W0:Y:S01]  /*1dd80*/  S2R R14, SR_CgaCtaId ;  /* 0x00000000000e7919 */ /* 0x000e220000008800 */
[----:B------:R-:W-:Y:S01]  /*1dd90*/  MOV R5, 0x400 ;  /* 0x0000040000057802 */ /* 0x000fe20000000f00 */
[----:B------:R-:W1:Y:S03]  /*1dda0*/  @!P2 LDC R7, c[0x0][0x500] ;  /* 0x00014000ff07ab82 */ /* 0x000e660000000800 */
[----:B0-----:R-:W-:Y:S02]  /*1ddb0*/  LEA R15, R14, R5, 0x18 ;  /* 0x000000050e0f7211 */ /* 0x001fe400078ec0ff */
[----:B------:R-:W-:-:S03]  /*1ddc0*/  SHF.L.U32 R5, R3, 0x1f, RZ ;  /* 0x0000001f03057819 */ /* 0x000fc600000006ff */
[----:B------:R-:W-:-:S04]  /*1ddd0*/  IMAD R14, R4, 0x8, R15 ;  /* 0x00000008040e7824 */ /* 0x000fc800078e020f */
[----:B------:R-:W0:Y:S02]  /*1dde0*/  SYNCS.PHASECHK.TRANS64.TRYWAIT P1, [R14+URZ+0x88], R5 ;  /* 0x000088050e0075a7 */ /* 0x000e24000802017f */
[----:B01----:R-:W-:Y:S05]  /*1ddf0*/  @!P1 BRA `(.L_x_494) ;  /* 0x00000014006c9947 */ /* 0x003fea0003800000 */
.L_x_527:
[----:B------:R-:W-:Y:S01]  /*1de00*/  UPRMT UR6, UR21, 0x9910, URZ ;  /* 0x0000991015067896 */ /* 0x000fe2000800003f */
[----:B------:R1:W-:Y:S03]  /*1de10*/  @!P2 SYNCS.ARRIVE.TRANS64 RZ, [R14+URZ], R7 ;  /* 0x000000070effa9a7 */ /* 0x0003e6000800003f */
[----:B------:R-:W-:-:S06]  /*1de20*/  UISETP.NE.AND UP0, UPT, UR6, 0x2, UPT ;  /* 0x000000020600788c */ /* 0x000fcc000bf05270 */
[----:B------:R-:W-:-:S13]  /*1de30*/  PLOP3.LUT P1, PT, PT, PT, UP0, 0x80, 0x0 ;  /* 0x000000000000781c */ /* 0x000fda0003f2f008 */
[----:B-1----:R-:W-:Y:S05]  /*1de40*/  @P1 BRA `(.L_x_495) ;  /* 0x0000000000041947 */ /* 0x002fea0003800000 */
[----:B------:R-:W-:Y:S01]  /*1de50*/  BPT.TRAP 0x1 ;  /* 0x000000040000795c */ /* 0x000fe20000300000 */
.L_x_495:
[----:B------:R-:W-:Y:S05]  /*1de60*/  @P0 BRA `(.L_x_496) ;  /* 0x0000000000040947 */ /* 0x000fea0003800000 */
[----:B------:R-:W-:Y:S01]  /*1de70*/  BPT.TRAP 0x1 ;  /* 0x000000040000795c */ /* 0x000fe20000300000 */
.L_x_496:
[--C-:B0-----:R-:W-:Y:S01]  /*1de80*/  IMAD R5, R4, 0x1800, R15.reuse ;  /* 0x0000180004057824 */ /* 0x101fe200078e020f */
[----:B------:R-:W-:Y:S01]  /*1de90*/  R2UR UR9, R14 ;  /* 0x000000000e0972ca */ /* 0x000fe200000e0000 */
[----:B------:R-:W-:Y:S01]  /*1dea0*/  IMAD R15, R4, 0x1c00, R15 ;  /* 0x00001c00040f7824 */ /* 0x000fe200078e020f */
[----:B------:R-:W-:Y:S01]  /*1deb0*/  UIADD3 UR14, UP0, UR24, 0xf0, URZ ;  /* 0x000000f0180e7890 */ /* 0x000fe2000ff1e03f */
[----:B------:R-:W-:Y:S01]  /*1dec0*/  VIADD R2, R2, 0xffffffff ;  /* 0xffffffff02027836 */ /* 0x000fe20000000000 */
[----:B------:R-:W-:Y:S01]  /*1ded0*/  R2UR UR6, R5 ;  /* 0x00000000050672ca */ /* 0x000fe200000e0000 */
[----:B------:R-:W-:Y:S01]  /*1dee0*/  UIADD3 UR26, UP1, UR24, 0x1f0, URZ ;  /* 0x000001f0181a7890 */ /* 0x000fe2000ff3e03f */
[----:B------:R-:W-:Y:S01]  /*1def0*/  R2UR UR8, R15 ;  /* 0x000000000f0872ca */ /* 0x000fe200000e0000 */
[----:B------:R-:W-:Y:S01]  /*1df00*/  UIADD3.X UR15, URZ, UR25, URZ, UP0, !UPT ;  /* 0x000000193f0f7290 */ /* 0x000fe200087fe43f */
[----:B------:R-:W-:Y:S01]  /*1df10*/  R2UR UR11, R13 ;  /* 0x000000000d0b72ca */ /* 0x000fe200000e0000 */
[----:B------:R-:W-:Y:S01]  /*1df20*/  VIADD R4, R4, 0x1 ;  /* 0x0000000104047836 */ /* 0x000fe20000000000 */
[----:B------:R-:W-:Y:S01]  /*1df30*/  R2UR UR10, R16 ;  /* 0x00000000100a72ca */ /* 0x000fe200000e0000 */
[----:B------:R-:W-:Y:S01]  /*1df40*/  UIADD3.X UR27, URZ, UR25, URZ, UP1, !UPT ;  /* 0x000000193f1b7290 */ /* 0x000fe20008ffe43f */
[----:B------:R-:W-:Y:S01]  /*1df50*/  R2UR UR12, R6 ;  /* 0x00000000060c72ca */ /* 0x000fe200000e0000 */
[----:B------:R-:W-:Y:S01]  /*1df60*/  UMOV UR16, 0x0 ;  /* 0x0000000000107882 */ /* 0x000fe20000000000 */
[----:B------:R-:W-:Y:S01]  /*1df70*/  R2UR UR20, R11 ;  /* 0x000000000b1472ca */ /* 0x000fe200000e0000 */
[----:B------:R-:W-:Y:S01]  /*1df80*/  UMOV UR17, 0x10000000 ;  /* 0x1000000000117882 */ /* 0x000fe20000000000 */
[----:B------:R-:W-:Y:S01]  /*1df90*/  ISETP.GT.AND P3, PT, R2, 0x1, PT ;  /* 0x000000010200780c */ /* 0x000fe20003f64270 */
[----:B------:R-:W-:Y:S01]  /*1dfa0*/  UIADD3 UR6, UR6, 0x200, URZ ;  /* 0x0000020006067890 */ /* 0x000fe2000fffe03f */
[----:B------:R-:W-:Y:S01]  /*1dfb0*/  ISETP.NE.AND P1, PT, R4, 0x11, PT ;  /* 0x000000110400780c */ /* 0x000fe20003f25270 */
[----:B------:R-:W-:Y:S01]  /*1dfc0*/  UIADD3 UR18, UR8, 0x19a00, URZ ;  /* 0x00019a0008127890 */ /* 0x000fe2000fffe03f */
[----:B------:R-:W-:-:S02]  /*1dfd0*/  VIADD R16, R16, 0x20 ;  /* 0x0000002010107836 */ /* 0x000fc40000000000 */
[----:B------:R-:W-:Y:S02]  /*1dfe0*/  SEL R14, RZ, 0x1, P1 ;  /* 0x00000001ff0e7807 */ /* 0x000fe40000800000 */
[----:B------:R-:W-:Y:S01]  /*1dff0*/  UMOV UR8, UR6 ;  /* 0x0000000600087c82 */ /* 0x000fe20008000000 */
[----:B------:R-:W-:Y:S01]  /*1e000*/  SEL R4, R4, RZ, P1 ;  /* 0x000000ff04047207 */ /* 0x000fe20000800000 */
[----:B------:R0:W-:Y:S01]  /*1e010*/  UTMALDG.3D [UR8], [UR14], desc[UR16] ;  /* 0x000010080e0075b4 */ /* 0x0001e20008011000 */
[----:B------:R-:W-:Y:S01]  /*1e020*/  LOP3.LUT R3, R3, R14, RZ, 0x3c, !PT ;  /* 0x0000000e03037212 */ /* 0x000fe200078e3cff */
[----:B0-----:R-:W-:Y:S01]  /*1e030*/  UMOV UR8, UR18 ;  /* 0x0000001200087c82 */ /* 0x001fe20008000000 */
[----:B------:R-:W-:Y:S02]  /*1e040*/  UMOV UR11, UR20 ;  /* 0x00000014000b7c82 */ /* 0x000fe40008000000 */
[----:B------:R0:W-:Y:S02]  /*1e050*/  UTMALDG.3D [UR8], [UR26], desc[UR16] ;  /* 0x000010081a0075b4 */ /* 0x0001e40008011000 */
[----:B0-----:R-:W-:Y:S05]  /*1e060*/  @P3 BRA `(.L_x_497) ;  /* 0xfffffffc00443947 */ /* 0x001fea000383ffff */
.L_x_493:
[----:B------:R-:W-:Y:S05]  /*1e070*/  BSYNC B1 ;  /* 0x0000000000017941 */ /* 0x000fea0003800000 */
.L_x_492:
[----:B------:R-:W2:Y:S01]  /*1e080*/  LDL.LU R17, [R1+0x378] ;  /* 0x0003780001117983 */ /* 0x000ea20000300800 */
[----:B------:R-:W-:Y:S01]  /*1e090*/  LOP3.LUT P3, RZ, R12, 0xff, RZ, 0xc0, !PT ;  /* 0x000000ff0cff7812 */ /* 0x000fe2000786c0ff */
[C---:B------:R-:W-:Y:S01]  /*1e0a0*/  IMAD.IADD R10, R9.reuse, 0x1, R10 ;  /* 0x00000001090a7824 */ /* 0x040fe200078e020a */
[----:B------:R-:W-:Y:S01]  /*1e0b0*/  ULDC.64 UR8, c[0x0][0x650] ;  /* 0x0001940000087ab9 */ /* 0x000fe20000000a00 */
[----:B------:R-:W3:Y:S01]  /*1e0c0*/  LDL.LU R14, [R1+0x37c] ;  /* 0x00037c00010e7983 */ /* 0x000ee20000300800 */
[----:B------:R-:W-:Y:S01]  /*1e0d0*/  BSSY B1, `(.L_x_498) ;  /* 0x000006e000017945 */ /* 0x000fe20003800000 */
[----:B------:R-:W-:Y:S01]  /*1e0e0*/  IMAD.MOV.U32 R6, RZ, RZ, -0x1 ;  /* 0xffffffffff067424 */ /* 0x000fe200078e00ff */
[----:B------:R-:W-:Y:S02]  /*1e0f0*/  ISETP.GT.U32.AND P1, PT, R10, 0x10, PT ;  /* 0x000000100a00780c */ /* 0x000fe40003f24070 */
[----:B------:R-:W-:Y:S02]  /*1e100*/  PRMT R12, RZ, 0x7610, R12 ;  /* 0x00007610ff0c7816 */ /* 0x000fe4000000000c */
[----:B------:R-:W-:-:S03]  /*1e110*/  ISETP.LT.U32.AND P1, PT, R9, 0x11, P1 ;  /* 0x000000110900780c */ /* 0x000fc60000f21070 */
[----:B------:R-:W0:Y:S01]  /*1e120*/  @P3 S2R R3, SR_CgaCtaId ;  /* 0x0000000000033919 */ /* 0x000e220000008800 */
[----:B------:R-:W-:-:S04]  /*1e130*/  @P3 MOV R2, 0x400 ;  /* 0x0000040000023802 */ /* 0x000fc80000000f00 */
[----:B0-----:R-:W-:Y:S01]  /*1e140*/  @P3 LEA R4, R3, R2, 0x18 ;  /* 0x0000000203043211 */ /* 0x001fe200078ec0ff */
[----:B------:R-:W-:-:S03]  /*1e150*/  IMAD.WIDE.U32 R2, R10, -0xf0f0f0f, RZ ;  /* 0xf0f0f0f10a027825 */ /* 0x000fc600078e00ff */
[----:B------:R0:W-:Y:S01]  /*1e160*/  @P3 SYNCS.ARRIVE.TRANS64.A1T0 RZ, [R4+URZ+0x128], RZ ;  /* 0x000128ff04ff39a7 */ /* 0x0001e2000810003f */
[----:B------:R-:W-:Y:S02]  /*1e170*/  ISETP.GE.U32.AND P3, PT, R9, 0x11, PT ;  /* 0x000000110900780c */ /* 0x000fe40003f66070 */
[----:B------:R-:W-:Y:S02]  /*1e180*/  SHF.R.U32.HI R5, RZ, 0x4, R3 ;  /* 0x00000004ff057819 */ /* 0x000fe40000011603 */
[----:B------:R-:W-:Y:S02]  /*1e190*/  SEL R3, RZ, 0x1, !P1 ;  /* 0x00000001ff037807 */ /* 0x000fe40004800000 */
[----:B------:R-:W-:Y:S01]  /*1e1a0*/  PRMT R2, RZ, 0x7610, R2 ;  /* 0x00007610ff027816 */ /* 0x000fe20000000002 */
[----:B------:R-:W-:Y:S01]  /*1e1b0*/  IMAD R10, R5, -0x11, R10 ;  /* 0xffffffef050a7824 */ /* 0x000fe200078e020a */
[----:B------:R-:W-:Y:S01]  /*1e1c0*/  LOP3.LUT R0, R0, R3, RZ, 0x3c, !PT ;  /* 0x0000000300007212 */ /* 0x000fe200078e3cff */
[----:B0-----:R-:W-:-:S04]  /*1e1d0*/  IMAD.MOV.U32 R4, RZ, RZ, -0x1 ;  /* 0xffffffffff047424 */ /* 0x001fc800078e00ff */
[----:B------:R-:W-:Y:S01]  /*1e1e0*/  @P3 LOP3.LUT R0, R0, 0x1, R5, 0x78, !PT ;  /* 0x0000000100003812 */ /* 0x000fe200078e7805 */
[----:B------:R-:W-:Y:S01]  /*1e1f0*/  IMAD.MOV.U32 R5, RZ, RZ, -0x1 ;  /* 0xffffffffff057424 */ /* 0x000fe200078e00ff */
[----:B---3--:R-:W-:-:S04]  /*1e200*/  IADD3 R14, P5, R14, UR22, RZ ;  /* 0x000000160e0e7c10 */ /* 0x008fc8000ffbe0ff */
[----:B--2---:R-:W-:Y:S01]  /*1e210*/  IADD3.X R17, R17, UR13, RZ, P5, !PT ;  /* 0x0000000d11117c10 */ /* 0x004fe2000affe4ff */
[----:B------:R0:W-:Y:S01]  /*1e220*/  STL [R1+0x37c], R14 ;  /* 0x00037c0e01007387 */ /* 0x0001e20000100800 */
[----:B------:R-:W-:-:S03]  /*1e230*/  ISETP.GE.U32.AND P1, PT, R14, UR8, PT ;  /* 0x000000080e007c0c */ /* 0x000fc6000bf26070 */
[----:B------:R0:W-:Y:S01]  /*1e240*/  STL [R1+0x378], R17 ;  /* 0x0003781101007387 */ /* 0x0001e20000100800 */
[----:B------:R-:W-:-:S13]  /*1e250*/  ISETP.GE.U32.AND.EX P1, PT, R17, UR9, PT, P1 ;  /* 0x0000000911007c0c */ /* 0x000fda000bf26110 */
[----:B0-----:R-:W-:Y:S05]  /*1e260*/  @P1 BRA `(.L_x_499) ;  /* 0x0000000400501947 */ /* 0x001fea0003800000 */
[----:B------:R-:W-:Y:S01]  /*1e270*/  ULDC.64 UR8, c[0x0][0x628] ;  /* 0x00018a0000087ab9 */ /* 0x000fe20000000a00 */
[----:B------:R-:W0:Y:S01]  /*1e280*/  S2R R13, SR_CTAID.X ;  /* 0x00000000000d7919 */ /* 0x000e220000002500 */
[----:B------:R-:W-:Y:S01]  /*1e290*/  ISETP.NE.U32.AND P1, PT, RZ, UR8, PT ;  /* 0x00000008ff007c0c */ /* 0x000fe2000bf25070 */
[----:B------:R-:W-:Y:S01]  /*1e2a0*/  ULDC UR10, c[0x0][0x630] ;  /* 0x00018c00000a7ab9 */ /* 0x000fe20000000800 */
[----:B------:R-:W-:Y:S01]  /*1e2b0*/  IMAD.MOV.U32 R2, RZ, RZ, R14 ;  /* 0x000000ffff027224 */ /* 0x000fe200078e000e */
[----:B------:R-:W1:Y:S01]  /*1e2c0*/  S2R R11, SR_CTAID.Y ;  /* 0x00000000000b7919 */ /* 0x000e620000002600 */
[----:B------:R-:W-:Y:S01]  /*1e2d0*/  ISETP.NE.AND.EX P1, PT, RZ, UR9, PT, P1 ;  /* 0x00000009ff007c0c */ /* 0x000fe2000bf25310 */
[----:B------:R-:W-:-:S12]  /*1e2e0*/  IMAD.MOV.U32 R3, RZ, RZ, R17 ;  /* 0x000000ffff037224 */ /* 0x000fd800078e0011 */
[----:B------:R-:W-:Y:S05]  /*1e2f0*/  @!P1 BRA `(.L_x_500) ;  /* 0x0000000000289947 */ /* 0x000fea0003800000 */
[----:B------:R-:W-:Y:S02]  /*1e300*/  ULDC UR6, c[0x0][0x634] ;  /* 0x00018d0000067ab9 */ /* 0x000fe40000000800 */
[----:B------:R-:W-:-:S05]  /*1e310*/  IADD3 R7, P1, R14, UR6, RZ ;  /* 0x000000060e077c10 */ /* 0x000fca000ff3e0ff */
[----:B------:R-:W-:-:S04]  /*1e320*/  IMAD.X R15, RZ, RZ, R17, P1 ;  /* 0x000000ffff0f7224 */ /* 0x000fc800008e0611 */
[----:B------:R-:W-:-:S04]  /*1e330*/  IMAD.WIDE.U32 R4, R15, UR8, RZ ;  /* 0x000000080f047c25 */ /* 0x000fc8000f8e00ff */
[----:B------:R-:W-:-:S04]  /*1e340*/  IMAD.WIDE.U32 R4, P1, R7, UR9, R4 ;  /* 0x0000000907047c25 */ /* 0x000fc8000f820004 */
[----:B------:R-:W-:-:S04]  /*1e350*/  IMAD.WIDE.U32 R6, R7, UR8, RZ ;  /* 0x0000000807067c25 */ /* 0x000fc8000f8e00ff */
[----:B------:R-:W-:Y:S01]  /*1e360*/  IMAD.X R3, RZ, RZ, RZ, P1 ;  /* 0x000000ffff037224 */ /* 0x000fe200008e06ff */
[----:B------:R-:W-:Y:S01]  /*1e370*/  IADD3 RZ, P1, R7, R4, RZ ;  /* 0x0000000407ff7210 */ /* 0x000fe20007f3e0ff */
[----:B------:R-:W-:-:S04]  /*1e380*/  IMAD.MOV.U32 R2, RZ, RZ, R5 ;  /* 0x000000ffff027224 */ /* 0x000fc800078e0005 */
[----:B------:R-:W-:-:S08]  /*1e390*/  IMAD.WIDE.U32.X R2, R15, UR9, R2, P1 ;  /* 0x000000090f027c25 */ /* 0x000fd000088e0402 */
.L_x_500:
[--C-:B------:R-:W-:Y:S01]  /*1e3a0*/  SHF.R.U64 R6, R2, UR10, R3.reuse ;  /* 0x0000000a02067c19 */ /* 0x100fe20008001203 */
[----:B------:R-:W-:Y:S01]  /*1e3b0*/  ULDC.64 UR8, c[0x0][0x620] ;  /* 0x0001880000087ab9 */ /* 0x000fe20000000a00 */
[----:B------:R-:W-:Y:S01]  /*1e3c0*/  SHF.R.U32.HI R2, RZ, UR10, R3 ;  /* 0x0000000aff027c19 */ /* 0x000fe20008011603 */
[----:B------:R-:W-:Y:S01]  /*1e3d0*/  IMAD.MOV.U32 R3, RZ, RZ, R17 ;  /* 0x000000ffff037224 */ /* 0x000fe200078e0011 */
[----:B------:R-:W-:Y:S01]  /*1e3e0*/  IADD3 R5, P1, RZ, -R6, RZ ;  /* 0x80000006ff057210 */ /* 0x000fe20007f3e0ff */
[----:B------:R-:W-:Y:S01]  /*1e3f0*/  ULDC UR6, c[0x0][0x150] ;  /* 0x0000540000067ab9 */ /* 0x000fe20000000800 */
[----:B0-----:R-:W-:Y:S01]  /*1e400*/  I2FP.F32.U32 R7, R13 ;  /* 0x0000000d00077245 */ /* 0x001fe20000201000 */
[----:B------:R-:W0:Y:S01]  /*1e410*/  LDC R18, c[0x0][0x144] ;  /* 0x00005100ff127b82 */ /* 0x000e220000000800 */
[----:B------:R-:W-:Y:S01]  /*1e420*/  ULDC.64 UR10, c[0x0][0x640] ;  /* 0x00019000000a7ab9 */ /* 0x000fe20000000a00 */
[----:B------:R-:W-:Y:S01]  /*1e430*/  IMAD.X R2, RZ, RZ, ~R2, P1 ;  /* 0x000000ffff027224 */ /* 0x000fe200008e0e02 */
[----:B------:R-:W-:-:S03]  /*1e440*/  ISETP.NE.U32.AND P1, PT, RZ, UR10, PT ;  /* 0x0000000aff007c0c */ /* 0x000fc6000bf25070 */
[----:B------:R-:W-:Y:S01]  /*1e450*/  IMAD R4, R2, UR8, RZ ;  /* 0x0000000802047c24 */ /* 0x000fe2000f8e02ff */
[----:B------:R-:W-:Y:S01]  /*1e460*/  ISETP.NE.AND.EX P1, PT, RZ, UR11, PT, P1 ;  /* 0x0000000bff007c0c */ /* 0x000fe2000bf25310 */
[----:B------:R-:W-:Y:S02]  /*1e470*/  IMAD.MOV.U32 R2, RZ, RZ, R14 ;  /* 0x000000ffff027224 */ /* 0x000fe400078e000e */
[----:B------:R-:W2:Y:S02]  /*1e480*/  LDC R14, c[0x0][0x148] ;  /* 0x00005200ff0e7b82 */ /* 0x000ea40000000800 */
[----:B------:R-:W-:Y:S01]  /*1e490*/  IMAD.WIDE.U32 R2, R5, UR8, R2 ;  /* 0x0000000805027c25 */ /* 0x000fe2000f8e0002 */
[----:B------:R-:W-:-:S03]  /*1e4a0*/  ULDC UR8, c[0x0][0x154] ;  /* 0x0000550000087ab9 */ /* 0x000fc60000000800 */
[----:B------:R-:W-:Y:S02]  /*1e4b0*/  IMAD R5, R5, UR9, R4 ;  /* 0x0000000905057c24 */ /* 0x000fe4000f8e0204 */
[----:B------:R-:W-:Y:S01]  /*1e4c0*/  FMUL R4, R7, UR6 ;  /* 0x0000000607047c20 */ /* 0x000fe20008400000 */
[----:B------:R-:W-:Y:S01]  /*1e4d0*/  ULDC UR6, c[0x0][0x618] ;  /* 0x0001860000067ab9 */ /* 0x000fe20000000800 */
[----:B------:R-:W-:Y:S01]  /*1e4e0*/  ULDC UR9, c[0x0][0x608] ;  /* 0x0001820000097ab9 */ /* 0x000fe20000000800 */
[----:B------:R-:W-:-:S03]  /*1e4f0*/  IMAD.IADD R3, R3, 0x1, R5 ;  /* 0x0000000103037824 */ /* 0x000fc600078e0205 */
[----:B------:R-:W3:Y:S02]  /*1e500*/  F2I.U32.TRUNC.NTZ R4, R4 ;  /* 0x0000000400047305 */ /* 0x000ee4000020f000 */
[----:B------:R-:W-:Y:S02]  /*1e510*/  SHF.R.U64 R7, R2, UR6, R3 ;  /* 0x0000000602077c19 */ /* 0x000fe40008001203 */
[----:B-1----:R-:W-:-:S05]  /*1e520*/  I2FP.F32.U32 R2, R11 ;  /* 0x0000000b00027245 */ /* 0x002fca0000201000 */
[----:B------:R-:W-:Y:S01]  /*1e530*/  FMUL R5, R2, UR8 ;  /* 0x0000000802057c20 */ /* 0x000fe20008400000 */
[----:B------:R-:W-:Y:S01]  /*1e540*/  SHF.R.U32.HI R2, RZ, UR6, R3 ;  /* 0x00000006ff027c19 */ /* 0x000fe20008011603 */
[----:B------:R-:W-:Y:S02]  /*1e550*/  ULDC UR6, c[0x0][0x658] ;  /* 0x0001960000067ab9 */ /* 0x000fe40000000800 */
[----:B------:R1:W4:Y:S01]  /*1e560*/  F2I.U32.TRUNC.NTZ R17, R5 ;  /* 0x0000000500117305 */ /* 0x000322000020f000 */
[--C-:B------:R-:W-:Y:S02]  /*1e570*/  SHF.R.U64 R16, R7, UR9, R2.reuse ;  /* 0x0000000907107c19 */ /* 0x100fe40008001202 */
[----:B------:R-:W-:Y:S01]  /*1e580*/  SHF.R.U32.HI R3, RZ, UR9, R2 ;  /* 0x00000009ff037c19 */ /* 0x000fe20008011602 */
[----:B---3--:R-:W-:-:S03]  /*1e590*/  IMAD.MOV R2, RZ, RZ, -R4 ;  /* 0x000000ffff027224 */ /* 0x008fc600078e0a04 */
[----:B------:R-:W-:Y:S01]  /*1e5a0*/  SHF.R.U64 R15, R16, UR6, R3 ;  /* 0x00000006100f7c19 */ /* 0x000fe20008001203 */
[----:B0-----:R-:W-:Y:S01]  /*1e5b0*/  IMAD R19, R18, R2, R13 ;  /* 0x0000000212137224 */ /* 0x001fe200078e020d */
[----:B------:R-:W-:-:S03]  /*1e5c0*/  SHF.R.U32.HI R4, RZ, UR6, R3 ;  /* 0x00000006ff047c19 */ /* 0x000fc60008011603 */
[----:B------:R-:W-:Y:S02]  /*1e5d0*/  IMAD.MOV.U32 R2, RZ, RZ, R15 ;  /* 0x000000ffff027224 */ /* 0x000fe400078e000f */
[----:B------:R-:W-:Y:S01]  /*1e5e0*/  IMAD.MOV.U32 R3, RZ, RZ, R4 ;  /* 0x000000ffff037224 */ /* 0x000fe200078e0004 */
[----:B-1--4-:R-:W-:Y:S06]  /*1e5f0*/  @!P1 BRA `(.L_x_501) ;  /* 0x0000000000289947 */ /* 0x012fec0003800000 */
[----:B------:R-:W-:Y:S02]  /*1e600*/  ULDC UR6, c[0x0][0x64c] ;  /* 0x0001930000067ab9 */ /* 0x000fe40000000800 */
[----:B------:R-:W-:-:S05]  /*1e610*/  IADD3 R3, P1, R15, UR6, RZ ;  /* 0x000000060f037c10 */ /* 0x000fca000ff3e0ff */
[----:B------:R-:W-:-:S04]  /*1e620*/  IMAD.X R13, RZ, RZ, R4, P1 ;  /* 0x000000ffff0d7224 */ /* 0x000fc800008e0604 */
[----:B------:R-:W-:-:S04]  /*1e630*/  IMAD.WIDE.U32 R4, R13, UR10, RZ ;  /* 0x0000000a0d047c25 */ /* 0x000fc8000f8e00ff */
[----:B------:R-:W-:-:S04]  /*1e640*/  IMAD.WIDE.U32 R4, P1, R3, UR11, R4 ;  /* 0x0000000b03047c25 */ /* 0x000fc8000f820004 */
[----:B------:R-:W-:-:S04]  /*1e650*/  IMAD.WIDE.U32 R2, R3, UR10, RZ ;  /* 0x0000000a03027c25 */ /* 0x000fc8000f8e00ff */
[----:B------:R-:W-:Y:S01]  /*1e660*/  IMAD.MOV.U32 R2, RZ, RZ, R5 ;  /* 0x000000ffff027224 */ /* 0x000fe200078e0005 */
[----:B------:R-:W-:Y:S01]  /*1e670*/  IADD3 RZ, P3, R3, R4, RZ ;  /* 0x0000000403ff7210 */ /* 0x000fe20007f7e0ff */
[----:B------:R-:W-:-:S04]  /*1e680*/  IMAD.X R3, RZ, RZ, RZ, P1 ;  /* 0x000000ffff037224 */ /* 0x000fc800008e06ff */
[----:B------:R-:W-:-:S08]  /*1e690*/  IMAD.WIDE.U32.X R2, R13, UR11, R2, P3 ;  /* 0x0000000b0d027c25 */ /* 0x000fd000098e0402 */
.L_x_501:
[----:B------:R-:W-:Y:S01]  /*1e6a0*/  ULDC UR6, c[0x0][0x648] ;  /* 0x0001920000067ab9 */ /* 0x000fe20000000800 */
[----:B------:R-:W-:Y:S01]  /*1e6b0*/  IMAD.MOV R17, RZ, RZ, -R17 ;  /* 0x000000ffff117224 */ /* 0x000fe200078e0a11 */
[----:B------:R-:W-:Y:S01]  /*1e6c0*/  SHF.R.U64 R3, R2, UR6, R3 ;  /* 0x0000000602037c19 */ /* 0x000fe20008001203 */
[----:B------:R-:W-:Y:S01]  /*1e6d0*/  ULDC UR6, c[0x0][0x638] ;  /* 0x00018e0000067ab9 */ /* 0x000fe20000000800 */
[----:B------:R-:W-:Y:S01]  /*1e6e0*/  LOP3.LUT R16, R16, UR19, RZ, 0xc0, !PT ;  /* 0x0000001310107c12 */ /* 0x000fe2000f8ec0ff */
[----:B--2---:R-:W-:Y:S01]  /*1e6f0*/  @P4 IMAD R19, R14, R17, R11 ;  /* 0x000000110e134224 */ /* 0x004fe200078e020b */
[----:B------:R-:W-:Y:S01]  /*1e700*/  LOP3.LUT R14, R7, UR4, RZ, 0xc0, !PT ;  /* 0x00000004070e7c12 */ /* 0x000fe2000f8ec0ff */
[----:B------:R-:W-:Y:S01]  /*1e710*/  IMAD.MOV R2, RZ, RZ, -R3 ;  /* 0x000000ffff027224 */ /* 0x000fe200078e0a03 */
[----:B------:R-:W-:Y:S01]  /*1e720*/  ULDC UR8, c[0x0][0x610] ;  /* 0x0001840000087ab9 */ /* 0x000fe20000000800 */
[----:B------:R-:W-:Y:S02]  /*1e730*/  IMAD R4, R3, UR5, R16 ;  /* 0x0000000503047c24 */ /* 0x000fe4000f8e0210 */
[----:B------:R-:W-:Y:S01]  /*1e740*/  IMAD R15, R2, UR6, R15 ;  /* 0x00000006020f7c24 */ /* 0x000fe2000f8e020f */
[----:B------:R-:W-:Y:S01]  /*1e750*/  ULDC UR6, c[0x0][0x600] ;  /* 0x0001800000067ab9 */ /* 0x000fe20000000800 */
[----:B------:R-:W-:-:S02]  /*1e760*/  IMAD R4, R4, UR8, R19 ;  /* 0x0000000804047c24 */ /* 0x000fc4000f8e0213 */
[----:B------:R-:W-:Y:S02]  /*1e770*/  IMAD R15, R15, UR6, R14 ;  /* 0x000000060f0f7c24 */ /* 0x000fe4000f8e020e */
[----:B------:R-:W-:-:S03]  /*1e780*/  IMAD.MOV.U32 R2, RZ, RZ, 0x1 ;  /* 0x00000001ff027424 */ /* 0x000fc600078e00ff */
[----:B------:R-:W-:Y:S02]  /*1e790*/  SEL R5, R15, R4, !P4 ;  /* 0x000000040f057207 */ /* 0x000fe40006000000 */
[----:B------:R-:W-:-:S07]  /*1e7a0*/  SEL R4, R4, R15, !P4 ;  /* 0x0000000f04047207 */ /* 0x000fce0006000000 */
.L_x_499:
[----:B------:R-:W-:Y:S05]  /*1e7b0*/  BSYNC B1 ;  /* 0x0000000000017941 */ /* 0x000fea0003800000 */
.L_x_498:
[----:B------:R-:W-:-:S13]  /*1e7c0*/  LOP3.LUT P1, RZ, R2, 0xff, RZ, 0xc0, !PT ;  /* 0x000000ff02ff7812 */ /* 0x000fda000782c0ff */
[----:B------:R-:W-:Y:S05]  /*1e7d0*/  @P1 BRA `(.L_x_502) ;  /* 0xfffffff400341947 */ /* 0x000fea000383ffff */
[----:B------:R-:W-:Y:S05]  /*1e7e0*/  BSYNC B0 ;  /* 0x0000000000007941 */ /* 0x000fea0003800000 */
.L_x_490:
[----:B------:R-:W-:-:S03]  /*1e7f0*/  UMOV UR6, 0xffffffff ;  /* 0xffffffff00067882 */ /* 0x000fc60000000000 */
[----:B------:R-:W-:Y:S05]  /*1e800*/  BRA.DIV UR6, `(.L_x_503) ;  /* 0x0000000a06fc7947 */ /* 0x000fea000b800000 */
[----:B------:R-:W-:-:S13]  /*1e810*/  ELECT P0, URZ, PT ;  /* 0x00000000003f782f */ /* 0x000fda0003800000 */
.L_x_530:
[----:B------:R-:W-:Y:S04]  /*1e820*/  BSSY B0, `(.L_x_504) ;  /* 0x00000a1000007945 */ /* 0x000fe80003800000 */
[----:B------:R-:W-:Y:S05]  /*1e830*/  @!P0 BRA `(.L_x_505) ;  /* 0x00000008007c8947 */ /* 0x000fea0003800000 */
[----:B------:R-:W-:-:S04]  /*1e840*/  ULOP3.LUT UR6, UR7, 0x2, URZ, 0xfc, !UPT ;  /* 0x0000000207067892 */ /* 0x000fc8000f8efc3f */
[----:B------:R-:W-:-:S06]  /*1e850*/  UISETP.NE.AND UP0, UPT, UR6, 0x3, UPT ;  /* 0x000000030600788c */ /* 0x000fcc000bf05270 */
[----:B------:R-:W-:-:S13]  /*1e860*/  PLOP3.LUT P0, PT, PT, PT, UP0, 0x80, 0x0 ;  /* 0x000000000000781c */ /* 0x000fda0003f0f008 */
[----:B------:R-:W-:Y:S05]  /*1e870*/  @!P0 BRA `(.L_x_506) ;  /* 0x0000000000048947 */ /* 0x000fea0003800000 */
[----:B------:R-:W-:Y:S01]  /*1e880*/  BPT.TRAP 0x1 ;  /* 0x000000040000795c */ /* 0x000fe20000300000 */
.L_x_506:
[----:B------:R-:W0:Y:S01]  /*1e890*/  S2R R3, SR_CgaCtaId ;  /* 0x0000000000037919 */ /* 0x000e220000008800 */
[----:B------:R-:W-:-:S04]  /*1e8a0*/  MOV R2, 0x400 ;  /* 0x0000040000027802 */ /* 0x000fc80000000f00 */
[----:B0-----:R-:W-:Y:S02]  /*1e8b0*/  LEA R3, R3, R2, 0x18 ;  /* 0x0000000203037211 */ /* 0x001fe400078ec0ff */
[----:B------:R-:W-:-:S03]  /*1e8c0*/  SHF.L.U32 R2, R0, 0x1f, RZ ;  /* 0x0000001f00027819 */ /* 0x000fc600000006ff */
[----:B------:R-:W-:-:S04]  /*1e8d0*/  VIADD R3, R3, 0x88 ;  /* 0x0000008803037836 */ /* 0x000fc80000000000 */
[C---:B------:R-:W-:Y:S02]  /*1e8e0*/  IMAD R7, R10.reuse, 0x8, R3 ;  /* 0x000000080a077824 */ /* 0x040fe400078e0203 */
[----:B------:R-:W-:Y:S02]  /*1e8f0*/  VIADD R10, R10, 0x1 ;  /* 0x000000010a0a7836 */ /* 0x000fe40000000000 */
[----:B------:R-:W0:Y:S03]  /*1e900*/  SYNCS.PHASECHK.TRANS64.TRYWAIT P0, [R7+URZ], R2 ;  /* 0x00000002070075a7 */ /* 0x000e26000800017f */
[----:B------:R-:W-:-:S04]  /*1e910*/  ISETP.NE.AND P1, PT, R10, 0x11, PT ;  /* 0x000000110a00780c */ /* 0x000fc80003f25270 */
[----:B------:R-:W-:Y:S02]  /*1e920*/  SEL R5, RZ, 0x1, P1 ;  /* 0x00000001ff057807 */ /* 0x000fe40000800000 */
[----:B------:R-:W-:Y:S02]  /*1e930*/  SEL R10, R10, RZ, P1 ;  /* 0x000000ff0a0a7207 */ /* 0x000fe40000800000 */
[----:B------:R-:W-:-:S03]  /*1e940*/  LOP3.LUT R5, R0, R5, RZ, 0x3c, !PT ;  /* 0x0000000500057212 */ /* 0x000fc600078e3cff */
[----:B------:R-:W-:Y:S01]  /*1e950*/  IMAD R9, R10, 0x8, R3 ;  /* 0x000000080a097824 */ /* 0x000fe200078e0203 */
[----:B------:R-:W-:Y:S01]  /*1e960*/  SHF.L.U32 R4, R5, 0x1f, RZ ;  /* 0x0000001f05047819 */ /* 0x000fe200000006ff */
[----:B0-----:R-:W-:Y:S06]  /*1e970*/  @!P0 BRA `(.L_x_507) ;  /* 0x0000000800c48947 */ /* 0x001fec0003800000 */
.L_x_531:
[----:B------:R-:W1:Y:S01]  /*1e980*/  SYNCS.PHASECHK.TRANS64.TRYWAIT P0, [R9+URZ], R4 ;  /* 0x00000004090075a7 */ /* 0x000e62000800017f */
[----:B------:R-:W-:-:S05]  /*1e990*/  VIADD R0, R10, 0x1 ;  /* 0x000000010a007836 */ /* 0x000fca0000000000 */
[----:B------:R-:W-:-:S04]  /*1e9a0*/  ISETP.NE.AND P1, PT, R0, 0x11, PT ;  /* 0x000000110000780c */ /* 0x000fc80003f25270 */
[----:B0-----:R-:W-:Y:S02]  /*1e9b0*/  SEL R2, RZ, 0x1, P1 ;  /* 0x00000001ff027807 */ /* 0x001fe40000800000 */
[----:B------:R-:W-:Y:S02]  /*1e9c0*/  SEL R0, R0, RZ, P1 ;  /* 0x000000ff00007207 */ /* 0x000fe40000800000 */
[----:B------:R-:W-:-:S03]  /*1e9d0*/  LOP3.LUT R7, R5, R2, RZ, 0x3c, !PT ;  /* 0x0000000205077212 */ /* 0x000fc600078e3cff */
[----:B------:R-:W-:Y:S01]  /*1e9e0*/  IMAD R6, R0, 0x8, R3 ;  /* 0x0000000800067824 */ /* 0x000fe200078e0203 */
[----:B------:R-:W-:Y:S01]  /*1e9f0*/  SHF.L.U32 R5, R7, 0x1f, RZ ;  /* 0x0000001f07057819 */ /* 0x000fe200000006ff */
[----:B-1----:R-:W-:Y:S06]  /*1ea00*/  @!P0 BRA `(.L_x_508) ;  /* 0x0000000800b48947 */ /* 0x002fec0003800000 */
.L_x_532:
[----:B------:R-:W1:Y:S01]  /*1ea10*/  SYNCS.PHASECHK.TRANS64.TRYWAIT P0, [R6+URZ], R5 ;  /* 0x00000005060075a7 */ /* 0x000e62000800017f */
[----:B------:R-:W-:-:S05]  /*1ea20*/  VIADD R0, R0, 0x1 ;  /* 0x0000000100007836 */ /* 0x000fca0000000000 */
[----:B------:R-:W-:-:S04]  /*1ea30*/  ISETP.NE.AND P1, PT, R0, 0x11, PT ;  /* 0x000000110000780c */ /* 0x000fc80003f25270 */
[----:B------:R-:W-:Y:S02]  /*1ea40*/  SEL R2, RZ, 0x1, P1 ;  /* 0x00000001ff027807 */ /* 0x000fe40000800000 */
[----:B------:R-:W-:Y:S02]  /*1ea50*/  SEL R0, R0, RZ, P1 ;  /* 0x000000ff00007207 */ /* 0x000fe40000800000 */
[----:B------:R-:W-:-:S03]  /*1ea60*/  LOP3.LUT R7, R7, R2, RZ, 0x3c, !PT ;  /* 0x0000000207077212 */ /* 0x000fc600078e3cff */
[----:B0-----:R-:W-:Y:S01]  /*1ea70*/  IMAD R9, R0, 0x8, R3 ;  /* 0x0000000800097824 */ /* 0x001fe200078e0203 */
[----:B------:R-:W-:Y:S01]  /*1ea80*/  SHF.L.U32 R4, R7, 0x1f, RZ ;  /* 0x0000001f07047819 */ /* 0x000fe200000006ff */
[----:B-1----:R-:W-:Y:S06]  /*1ea90*/  @!P0 BRA `(.L_x_509) ;  /* 0x0000000800a48947 */ /* 0x002fec0003800000 */
.L_x_533:
        /* <DEDUP_REMOVED lines=9> */
.L_x_534:
        /* <DEDUP_REMOVED lines=9> */
.L_x_535:
        /* <DEDUP_REMOVED lines=9> */
.L_x_536:
        /* <DEDUP_REMOVED lines=9> */
.L_x_537:
        /* <DEDUP_REMOVED lines=9> */
.L_x_538:
        /* <DEDUP_REMOVED lines=9> */
.L_x_539:
        /* <DEDUP_REMOVED lines=9> */
.L_x_540:
        /* <DEDUP_REMOVED lines=9> */
.L_x_541:
        /* <DEDUP_REMOVED lines=9> */
.L_x_542:
        /* <DEDUP_REMOVED lines=9> */
.L_x_543:
        /* <DEDUP_REMOVED lines=9> */
.L_x_544:
        /* <DEDUP_REMOVED lines=9> */
.L_x_545:
[----:B------:R-:W1:Y:S01]  /*1f160*/  SYNCS.PHASECHK.TRANS64.TRYWAIT P0, [R9+URZ], R4 ;  /* 0x00000004090075a7 */ /* 0x000e62000800017f */
[----:B------:R-:W-:-:S05]  /*1f170*/  VIADD R0, R0, 0x1 ;  /* 0x0000000100007836 */ /* 0x000fca0000000000 */
[----:B------:R-:W-:-:S04]  /*1f180*/  ISETP.NE.AND P1, PT, R0, 0x11, PT ;  /* 0x000000110000780c */ /* 0x000fc80003f25270 */
[----:B------:R-:W-:Y:S02]  /*1f190*/  SEL R2, RZ, 0x1, P1 ;  /* 0x00000001ff027807 */ /* 0x000fe40000800000 */
[----:B------:R-:W-:Y:S02]  /*1f1a0*/  SEL R0, R0, RZ, P1 ;  /* 0x000000ff00007207 */ /* 0x000fe40000800000 */
[----:B------:R-:W-:Y:S01]  /*1f1b0*/  LOP3.LUT R2, R7, R2, RZ, 0x3c, !PT ;  /* 0x0000000207027212 */ /* 0x000fe200078e3cff */
[----:B-1----:R-:W-:Y:S06]  /*1f1c0*/  @!P0 BRA `(.L_x_522) ;  /* 0x0000000400dc8947 */ /* 0x002fec0003800000 */
.L_x_546:
[----:B------:R-:W-:Y:S01]  /*1f1d0*/  IMAD R3, R0, 0x8, R3 ;  /* 0x0000000800037824 */ /* 0x000fe200078e0203 */
[----:B------:R-:W-:-:S07]  /*1f1e0*/  SHF.L.U32 R0, R2, 0x1f, RZ ;  /* 0x0000001f02007819 */ /* 0x000fce00000006ff */
.L_x_523:
[----:B--2---:R2:W3:Y:S02]  /*1f1f0*/  SYNCS.PHASECHK.TRANS64.TRYWAIT P0, [R3+URZ], R0 ;  /* 0x00000000030075a7 */ /* 0x0044e4000800017f */
[----:B---3--:R-:W-:Y:S05]  /*1f200*/  @!P0 NANOSLEEP.SYNCS 0x989680 ;  /* 0x009896800000895d */ /* 0x008fea0003900000 */
[----:B------:R-:W3:Y:S02]  /*1f210*/  @!P0 SYNCS.PHASECHK.TRANS64 P0, [R3+URZ], R0 ;  /* 0x00000000030085a7 */ /* 0x000ee4000800007f */
[----:B---3--:R-:W-:Y:S05]  /*1f220*/  @!P0 BRA `(.L_x_523) ;  /* 0xfffffffc00f08947 */ /* 0x008fea000383ffff */
.L_x_505:
[----:B------:R-:W-:Y:S05]  /*1f230*/  BSYNC B0 ;  /* 0x0000000000007941 */ /* 0x000fea0003800000 */
.L_x_504:
[----:B------:R-:W-:Y:S05]  /*1f240*/  EXIT ;  /* 0x000000000000794d */ /* 0x000fea0003800000 */
.L_x_18:
[----:B-1----:R-:W-:-:S04]  /*1f250*/  IMAD.U32 R3, RZ, RZ, UR12 ;  /* 0x0000000cff037e24 */ /* 0x002fc8000f8e00ff */
[----:B------:R1:W4:Y:S03]  /*1f260*/  SYNCS.PHASECHK.TRANS64.TRYWAIT P0, [R3+URZ], R0 ;  /* 0x00000000030075a7 */ /* 0x000326000800017f */
[----:B----4-:R-:W-:Y:S05]  /*1f270*/  @!P0 NANOSLEEP.SYNCS 0x989680 ;  /* 0x009896800000895d */ /* 0x010fea0003900000 */
[----:B------:R-:W4:Y:S02]  /*1f280*/  @!P0 SYNCS.PHASECHK.TRANS64 P0, [R3+URZ], R0 ;  /* 0x00000000030085a7 */ /* 0x000f24000800007f */
[----:B----4-:R-:W-:Y:S05]  /*1f290*/  @!P0 BRA `(.L_x_18) ;  /* 0xfffffffc00ec8947 */ /* 0x010fea000383ffff */
[----:B------:R-:W-:Y:S05]  /*1f2a0*/  BRA `(.L_x_17) ;  /* 0xfffffe3400ac7947 */ /* 0x000fea000383ffff */
.L_x_24:
[----:B-----5:R1:W-:Y:S02]  /*1f2b0*/  STL [R1+0x390], R0 ;  /* 0x0003900001007387 */ /* 0x0203e40000100800 */
[----:B-1----:R-:W-:-:S04]  /*1f2c0*/  IMAD.U32 R0, RZ, RZ, UR14 ;  /* 0x0000000eff007e24 */ /* 0x002fc8000f8e00ff */
[----:B------:R1:W4:Y:S03]  /*1f2d0*/  SYNCS.PHASECHK.TRANS64.TRYWAIT P0, [R0+URZ], R5 ;  /* 0x00000005000075a7 */ /* 0x000326000800017f */
[----:B----4-:R-:W-:Y:S05]  /*1f2e0*/  @!P0 NANOSLEEP.SYNCS 0x989680 ;  /* 0x009896800000895d */ /* 0x010fea0003900000 */
[----:B------:R1:W4:Y:S02]  /*1f2f0*/  @!P0 SYNCS.PHASECHK.TRANS64 P0, [R0+URZ], R5 ;  /* 0x00000005000085a7 */ /* 0x000324000800007f */
[----:B-1----:R1:W5:Y:S02]  /*1f300*/  LDL.LU R0, [R1+0x390] ;  /* 0x0003900001007983 */ /* 0x0023640000300800 */
[----:B-1--4-:R-:W-:Y:S05]  /*1f310*/  @!P0 BRA `(.L_x_24) ;  /* 0xfffffffc00e48947 */ /* 0x012fea000383ffff */
[----:B------:R-:W-:Y:S05]  /*1f320*/  BRA `(.L_x_23) ;  /* 0xfffffe6400fc7947 */ /* 0x000fea000383ffff */
.L_x_491:
[----:B------:R-:W-:Y:S01]  /*1f330*/  BSSY B1, `(.L_x_524) ;  /* 0x0000006000017945 */ /* 0x000fe20003800000 */
[----:B------:R-:W-:-:S07]  /*1f340*/  IMAD.MOV.U32 R2, RZ, RZ, -0x1 ;  /* 0xffffffffff027424 */ /* 0x000fce00078e00ff */
[----:B------:R-:W-:Y:S05]  /*1f350*/  WARPSYNC.COLLECTIVE R2, `(.L_x_525) ;  /* 0x00000000020c7348 */ /* 0x000fea0003c00000 */
[----:B------:R-:W-:Y:S02]  /*1f360*/  ELECT P1, UR62, PT ;  /* 0x00000000003e782f */ /* 0x000fe40003820000 */
[----:B------:R-:W-:Y:S01]  /*1f370*/  MOV R2, UR62 ;  /* 0x0000003e00027c02 */ /* 0x000fe20008000f00 */
[----:B------:R-:W-:Y:S10]  /*1f380*/  ENDCOLLECTIVE ;  /* 0x000000000000791b */ /* 0x000ff40003800000 */
.L_x_525:
[----:B------:R-:W-:Y:S05]  /*1f390*/  BSYNC B1 ;  /* 0x0000000000017941 */ /* 0x000fea0003800000 */
.L_x_524:
[----:B------:R-:W-:Y:S05]  /*1f3a0*/  BRA `(.L_x_526) ;  /* 0xffffffe8004c7947 */ /* 0x000fea000383ffff */
.L_x_494:
[----:B0-----:R0:W1:Y:S02]  /*1f3b0*/  SYNCS.PHASECHK.TRANS64.TRYWAIT P1, [R14+URZ+0x88], R5 ;  /* 0x000088050e0075a7 */ /* 0x001064000802017f */
[----:B-1----:R-:W-:Y:S05]  /*1f3c0*/  @!P1 NANOSLEEP.SYNCS 0x989680 ;  /* 0x009896800000995d */ /* 0x002fea0003900000 */
[----:B------:R-:W1:Y:S02]  /*1f3d0*/  @!P1 SYNCS.PHASECHK.TRANS64 P1, [R14+URZ+0x88], R5 ;  /* 0x000088050e0095a7 */ /* 0x000e64000802007f */
[----:B-1----:R-:W-:Y:S05]  /*1f3e0*/  @!P1 BRA `(.L_x_494) ;  /* 0xfffffffc00f09947 */ /* 0x002fea000383ffff */
[----:B------:R-:W-:Y:S05]  /*1f3f0*/  BRA `(.L_x_527) ;  /* 0xffffffe800807947 */ /* 0x000fea000383ffff */
.L_x_503:
[----:B------:R-:W-:Y:S01]  /*1f400*/  BSSY B0, `(.L_x_528) ;  /* 0x0000006000007945 */ /* 0x000fe20003800000 */
[----:B------:R-:W-:-:S07]  /*1f410*/  IMAD.MOV.U32 R2, RZ, RZ, -0x1 ;  /* 0xffffffffff027424 */ /* 0x000fce00078e00ff */
[----:B------:R-:W-:Y:S05]  /*1f420*/  WARPSYNC.COLLECTIVE R2, `(.L_x_529) ;  /* 0x00000000020c7348 */ /* 0x000fea0003c00000 */
[----:B------:R-:W-:Y:S02]  /*1f430*/  ELECT P1, UR62, PT ;  /* 0x00000000003e782f */ /* 0x000fe40003820000 */
[----:B------:R-:W-:Y:S01]  /*1f440*/  MOV R2, UR62 ;  /* 0x0000003e00027c02 */ /* 0x000fe20008000f00 */
[----:B------:R-:W-:Y:S10]  /*1f450*/  ENDCOLLECTIVE ;  /* 0x000000000000791b */ /* 0x000ff40003800000 */
.L_x_529:
[----:B------:R-:W-:Y:S05]  /*1f460*/  BSYNC B0 ;  /* 0x0000000000007941 */ /* 0x000fea0003800000 */
.L_x_528:
[----:B------:R-:W-:Y:S01]  /*1f470*/  PLOP3.LUT P0, PT, P1, PT, PT, 0x80, 0x0 ;  /* 0x000000000000781c */ /* 0x000fe20000f0f070 */
[----:B------:R-:W-:-:S12]  /*1f480*/  BRA `(.L_x_530) ;  /* 0xfffffff000e47947 */ /* 0x000fd8000383ffff */
.L_x_507:
[----:B0-----:R0:W1:Y:S02]  /*1f490*/  SYNCS.PHASECHK.TRANS64.TRYWAIT P0, [R7+URZ], R2 ;  /* 0x00000002070075a7 */ /* 0x001064000800017f */
[----:B-1----:R-:W-:Y:S05]  /*1f4a0*/  @!P0 NANOSLEEP.SYNCS 0x989680 ;  /* 0x009896800000895d */ /* 0x002fea0003900000 */
[----:B------:R-:W1:Y:S02]  /*1f4b0*/  @!P0 SYNCS.PHASECHK.TRANS64 P0, [R7+URZ], R2 ;  /* 0x00000002070085a7 */ /* 0x000e64000800007f */
[----:B-1----:R-:W-:Y:S05]  /*1f4c0*/  @!P0 BRA `(.L_x_507) ;  /* 0xfffffffc00f08947 */ /* 0x002fea000383ffff */
[----:B------:R-:W-:Y:S05]  /*1f4d0*/  BRA `(.L_x_531) ;  /* 0xfffffff400287947 */ /* 0x000fea000383ffff */
.L_x_508:
[----:B0-----:R0:W1:Y:S02]  /*1f4e0*/  SYNCS.PHASECHK.TRANS64.TRYWAIT P0, [R9+URZ], R4 ;  /* 0x00000004090075a7 */ /* 0x001064000800017f */
[----:B-1----:R-:W-:Y:S05]  /*1f4f0*/  @!P0 NANOSLEEP.SYNCS 0x989680 ;  /* 0x009896800000895d */ /* 0x002fea0003900000 */
[----:B------:R-:W1:Y:S02]  /*1f500*/  @!P0 SYNCS.PHASECHK.TRANS64 P0, [R9+URZ], R4 ;  /* 0x00000004090085a7 */ /* 0x000e64000800007f */
[----:B-1----:R-:W-:Y:S05]  /*1f510*/  @!P0 BRA `(.L_x_508) ;  /* 0xfffffffc00f08947 */ /* 0x002fea000383ffff */
[----:B------:R-:W-:Y:S05]  /*1f520*/  BRA `(.L_x_532) ;  /* 0xfffffff400387947 */ /* 0x000fea000383ffff */
.L_x_509:
[----:B0-----:R0:W1:Y:S02]  /*1f530*/  SYNCS.PHASECHK.TRANS64.TRYWAIT P0, [R6+URZ], R5 ;  /* 0x00000005060075a7 */ /* 0x001064000800017f */
[----:B-1----:R-:W-:Y:S05]  /*1f540*/  @!P0 NANOSLEEP.SYNCS 0x989680 ;  /* 0x009896800000895d */ /* 0x002fea0003900000 */
[----:B------:R-:W1:Y:S02]  /*1f550*/  @!P0 SYNCS.PHASECHK.TRANS64 P0, [R6+URZ], R5 ;  /* 0x00000005060085a7 */ /* 0x000e64000800007f */
[----:B-1----:R-:W-:Y:S05]  /*1f560*/  @!P0 BRA `(.L_x_509) ;  /* 0xfffffffc00f08947 */ /* 0x002fea000383ffff */
[----:B------:R-:W-:Y:S05]  /*1f570*/  BRA `(.L_x_533) ;  /* 0xfffffff400487947 */ /* 0x000fea000383ffff */
.L_x_510:
[----:B0-----:R0:W1:Y:S02]  /*1f580*/  SYNCS.PHASECHK.TRANS64.TRYWAIT P0, [R9+URZ], R4 ;  /* 0x00000004090075a7 */ /* 0x001064000800017f */
[----:B-1----:R-:W-:Y:S05]  /*1f590*/  @!P0 NANOSLEEP.SYNCS 0x989680 ;  /* 0x009896800000895d */ /* 0x002fea0003900000 */
[----:B------:R-:W1:Y:S02]  /*1f5a0*/  @!P0 SYNCS.PHASECHK.TRANS64 P0, [R9+URZ], R4 ;  /* 0x00000004090085a7 */ /* 0x000e64000800007f */
[----:B-1----:R-:W-:Y:S05]  /*1f5b0*/  @!P0 BRA `(.L_x_510) ;  /* 0xfffffffc00f08947 */ /* 0x002fea000383ffff */
[----:B------:R-:W-:Y:S05]  /*1f5c0*/  BRA `(.L_x_534) ;  /* 0xfffffff400587947 */ /* 0x000fea000383ffff */
.L_x_511:
[----:B0-----:R0:W1:Y:S02]  /*1f5d0*/  SYNCS.PHASECHK.TRANS64.TRYWAIT P0, [R6+URZ], R5 ;  /* 0x00000005060075a7 */ /* 0x001064000800017f */
[----:B-1----:R-:W-:Y:S05]  /*1f5e0*/  @!P0 NANOSLEEP.SYNCS 0x989680 ;  /* 0x009896800000895d */ /* 0x002fea0003900000 */
[----:B------:R-:W1:Y:S02]  /*1f5f0*/  @!P0 SYNCS.PHASECHK.TRANS64 P0, [R6+URZ], R5 ;  /* 0x00000005060085a7 */ /* 0x000e64000800007f */
[----:B-1----:R-:W-:Y:S05]  /*1f600*/  @!P0 BRA `(.L_x_511) ;  /* 0xfffffffc00f08947 */ /* 0x002fea000383ffff */
[----:B------:R-:W-:Y:S05]  /*1f610*/  BRA `(.L_x_535) ;  /* 0xfffffff400687947 */ /* 0x000fea000383ffff */
.L_x_512:
[----:B0-----:R0:W1:Y:S02]  /*1f620*/  SYNCS.PHASECHK.TRANS64.TRYWAIT P0, [R9+URZ], R4 ;  /* 0x00000004090075a7 */ /* 0x001064000800017f */
[----:B-1----:R-:W-:Y:S05]  /*1f630*/  @!P0 NANOSLEEP.SYNCS 0x989680 ;  /* 0x009896800000895d */ /* 0x002fea0003900000 */
[----:B------:R-:W1:Y:S02]  /*1f640*/  @!P0 SYNCS.PHASECHK.TRANS64 P0, [R9+URZ], R4 ;  /* 0x00000004090085a7 */ /* 0x000e64000800007f */
[----:B-1----:R-:W-:Y:S05]  /*1f650*/  @!P0 BRA `(.L_x_512) ;  /* 0xfffffffc00f08947 */ /* 0x002fea000383ffff */
[----:B------:R-:W-:Y:S05]  /*1f660*/  BRA `(.L_x_536) ;  /* 0xfffffff400787947 */ /* 0x000fea000383ffff */
.L_x_513:
[----:B0-----:R0:W1:Y:S02]  /*1f670*/  SYNCS.PHASECHK.TRANS64.TRYWAIT P0, [R6+URZ], R5 ;  /* 0x00000005060075a7 */ /* 0x001064000800017f */
[----:B-1----:R-:W-:Y:S05]  /*1f680*/  @!P0 NANOSLEEP.SYNCS 0x989680 ;  /* 0x009896800000895d */ /* 0x002fea0003900000 */
[----:B------:R-:W1:Y:S02]  /*1f690*/  @!P0 SYNCS.PHASECHK.TRANS64 P0, [R6+URZ], R5 ;  /* 0x00000005060085a7 */ /* 0x000e64000800007f */
[----:B-1----:R-:W-:Y:S05]  /*1f6a0*/  @!P0 BRA `(.L_x_513) ;  /* 0xfffffffc00f08947 */ /* 0x002fea000383ffff */
[----:B------:R-:W-:Y:S05]  /*1f6b0*/  BRA `(.L_x_537) ;  /* 0xfffffff400887947 */ /* 0x000fea000383ffff */
.L_x_514:
[----:B0-----:R0:W1:Y:S02]  /*1f6c0*/  SYNCS.PHASECHK.TRANS64.TRYWAIT P0, [R9+URZ], R4 ;  /* 0x00000004090075a7 */ /* 0x001064000800017f */
[----:B-1----:R-:W-:Y:S05]  /*1f6d0*/  @!P0 NANOSLEEP.SYNCS 0x989680 ;  /* 0x009896800000895d */ /* 0x002fea0003900000 */
[----:B------:R-:W1:Y:S02]  /*1f6e0*/  @!P0 SYNCS.PHASECHK.TRANS64 P0, [R9+URZ], R4 ;  /* 0x00000004090085a7 */ /* 0x000e64000800007f */
[----:B-1----:R-:W-:Y:S05]  /*1f6f0*/  @!P0 BRA `(.L_x_514) ;  /* 0xfffffffc00f08947 */ /* 0x002fea000383ffff */
[----:B------:R-:W-:Y:S05]  /*1f700*/  BRA `(.L_x_538) ;  /* 0xfffffff400987947 */ /* 0x000fea000383ffff */
.L_x_515:
[----:B0-----:R0:W1:Y:S02]  /*1f710*/  SYNCS.PHASECHK.TRANS64.TRYWAIT P0, [R6+URZ], R5 ;  /* 0x00000005060075a7 */ /* 0x001064000800017f */
[----:B-1----:R-:W-:Y:S05]  /*1f720*/  @!P0 NANOSLEEP.SYNCS 0x989680 ;  /* 0x009896800000895d */ /* 0x002fea0003900000 */
[----:B------:R-:W1:Y:S02]  /*1f730*/  @!P0 SYNCS.PHASECHK.TRANS64 P0, [R6+URZ], R5 ;  /* 0x00000005060085a7 */ /* 0x000e64000800007f */
[----:B-1----:R-:W-:Y:S05]  /*1f740*/  @!P0 BRA `(.L_x_515) ;  /* 0xfffffffc00f08947 */ /* 0x002fea000383ffff */
[----:B------:R-:W-:Y:S05]  /*1f750*/  BRA `(.L_x_539) ;  /* 0xfffffff400a87947 */ /* 0x000fea000383ffff */
.L_x_516:
[----:B0-----:R0:W1:Y:S02]  /*1f760*/  SYNCS.PHASECHK.TRANS64.TRYWAIT P0, [R9+URZ], R4 ;  /* 0x00000004090075a7 */ /* 0x001064000800017f */
[----:B-1----:R-:W-:Y:S05]  /*1f770*/  @!P0 NANOSLEEP.SYNCS 0x989680 ;  /* 0x009896800000895d */ /* 0x002fea0003900000 */
[----:B------:R-:W1:Y:S02]  /*1f780*/  @!P0 SYNCS.PHASECHK.TRANS64 P0, [R9+URZ], R4 ;  /* 0x00000004090085a7 */ /* 0x000e64000800007f */
[----:B-1----:R-:W-:Y:S05]  /*1f790*/  @!P0 BRA `(.L_x_516) ;  /* 0xfffffffc00f08947 */ /* 0x002fea000383ffff */
[----:B------:R-:W-:Y:S05]  /*1f7a0*/  BRA `(.L_x_540) ;  /* 0xfffffff400b87947 */ /* 0x000fea000383ffff */
.L_x_517:
[----:B0-----:R0:W1:Y:S02]  /*1f7b0*/  SYNCS.PHASECHK.TRANS64.TRYWAIT P0, [R6+URZ], R5 ;  /* 0x00000005060075a7 */ /* 0x001064000800017f */
[----:B-1----:R-:W-:Y:S05]  /*1f7c0*/  @!P0 NANOSLEEP.SYNCS 0x989680 ;  /* 0x009896800000895d */ /* 0x002fea0003900000 */
[----:B------:R-:W1:Y:S02]  /*1f7d0*/  @!P0 SYNCS.PHASECHK.TRANS64 P0, [R6+URZ], R5 ;  /* 0x00000005060085a7 */ /* 0x000e64000800007f */
[----:B-1----:R-:W-:Y:S05]  /*1f7e0*/  @!P0 BRA `(.L_x_517) ;  /* 0xfffffffc00f08947 */ /* 0x002fea000383ffff */
[----:B------:R-:W-:Y:S05]  /*1f7f0*/  BRA `(.L_x_541) ;  /* 0xfffffff400c87947 */ /* 0x000fea000383ffff */
.L_x_518:
[----:B0-----:R0:W1:Y:S02]  /*1f800*/  SYNCS.PHASECHK.TRANS64.TRYWAIT P0, [R9+URZ], R4 ;  /* 0x00000004090075a7 */ /* 0x001064000800017f */
[----:B-1----:R-:W-:Y:S05]  /*1f810*/  @!P0 NANOSLEEP.SYNCS 0x989680 ;  /* 0x009896800000895d */ /* 0x002fea0003900000 */
[----:B------:R-:W1:Y:S02]  /*1f820*/  @!P0 SYNCS.PHASECHK.TRANS64 P0, [R9+URZ], R4 ;  /* 0x00000004090085a7 */ /* 0x000e64000800007f */
[----:B-1----:R-:W-:Y:S05]  /*1f830*/  @!P0 BRA `(.L_x_518) ;  /* 0xfffffffc00f08947 */ /* 0x002fea000383ffff */
[----:B------:R-:W-:Y:S05]  /*1f840*/  BRA `(.L_x_542) ;  /* 0xfffffff400d87947 */ /* 0x000fea000383ffff */
.L_x_519:
[----:B0-----:R0:W1:Y:S02]  /*1f850*/  SYNCS.PHASECHK.TRANS64.TRYWAIT P0, [R6+URZ], R5 ;  /* 0x00000005060075a7 */ /* 0x001064000800017f */
[----:B-1----:R-:W-:Y:S05]  /*1f860*/  @!P0 NANOSLEEP.SYNCS 0x989680 ;  /* 0x009896800000895d */ /* 0x002fea0003900000 */
[----:B------:R-:W1:Y:S02]  /*1f870*/  @!P0 SYNCS.PHASECHK.TRANS64 P0, [R6+URZ], R5 ;  /* 0x00000005060085a7 */ /* 0x000e64000800007f */
[----:B-1----:R-:W-:Y:S05]  /*1f880*/  @!P0 BRA `(.L_x_519) ;  /* 0xfffffffc00f08947 */ /* 0x002fea000383ffff */
[----:B------:R-:W-:Y:S05]  /*1f890*/  BRA `(.L_x_543) ;  /* 0xfffffff400e87947 */ /* 0x000fea000383ffff */
.L_x_520:
[----:B0-----:R0:W1:Y:S02]  /*1f8a0*/  SYNCS.PHASECHK.TRANS64.TRYWAIT P0, [R9+URZ], R4 ;  /* 0x00000004090075a7 */ /* 0x001064000800017f */
[----:B-1----:R-:W-:Y:S05]  /*1f8b0*/  @!P0 NANOSLEEP.SYNCS 0x989680 ;  /* 0x009896800000895d */ /* 0x002fea0003900000 */
[----:B------:R-:W1:Y:S02]  /*1f8c0*/  @!P0 SYNCS.PHASECHK.TRANS64 P0, [R9+URZ], R4 ;  /* 0x00000004090085a7 */ /* 0x000e64000800007f */
[----:B-1----:R-:W-:Y:S05]  /*1f8d0*/  @!P0 BRA `(.L_x_520) ;  /* 0xfffffffc00f08947 */ /* 0x002fea000383ffff */
[----:B------:R-:W-:Y:S05]  /*1f8e0*/  BRA `(.L_x_544) ;  /* 0xfffffff400f87947 */ /* 0x000fea000383ffff */
.L_x_521:
[----:B0-----:R0:W1:Y:S02]  /*1f8f0*/  SYNCS.PHASECHK.TRANS64.TRYWAIT P0, [R6+URZ], R5 ;  /* 0x00000005060075a7 */ /* 0x001064000800017f */
[----:B-1----:R-:W-:Y:S05]  /*1f900*/  @!P0 NANOSLEEP.SYNCS 0x989680 ;  /* 0x009896800000895d */ /* 0x002fea0003900000 */
[----:B------:R-:W1:Y:S02]  /*1f910*/  @!P0 SYNCS.PHASECHK.TRANS64 P0, [R6+URZ], R5 ;  /* 0x00000005060085a7 */ /* 0x000e64000800007f */
[----:B-1----:R-:W-:Y:S05]  /*1f920*/  @!P0 BRA `(.L_x_521) ;  /* 0xfffffffc00f08947 */ /* 0x002fea000383ffff */
[----:B------:R-:W-:Y:S05]  /*1f930*/  BRA `(.L_x_545) ;  /* 0xfffffff800087947 */ /* 0x000fea000383ffff */
.L_x_522:
[----:B-1----:R1:W2:Y:S02]  /*1f940*/  SYNCS.PHASECHK.TRANS64.TRYWAIT P0, [R9+URZ], R4 ;  /* 0x00000004090075a7 */ /* 0x0022a4000800017f */
[----:B--2---:R-:W-:Y:S05]  /*1f950*/  @!P0 NANOSLEEP.SYNCS 0x989680 ;  /* 0x009896800000895d */ /* 0x004fea0003900000 */
[----:B------:R-:W2:Y:S02]  /*1f960*/  @!P0 SYNCS.PHASECHK.TRANS64 P0, [R9+URZ], R4 ;  /* 0x00000004090085a7 */ /* 0x000ea4000800007f */
[----:B--2---:R-:W-:Y:S05]  /*1f970*/  @!P0 BRA `(.L_x_522) ;  /* 0xfffffffc00f08947 */ /* 0x004fea000383ffff */
[----:B------:R-:W-:Y:S05]  /*1f980*/  BRA `(.L_x_546) ;  /* 0xfffffff800107947 */ /* 0x000fea000383ffff */
.L_x_547:
[----:B------:R-:W-:-:S00]  /*1f990*/  BRA `(.L_x_547) ;  /* 0xfffffffc00fc7947 */ /* 0x000fc0000383ffff */
[----:B------:R-:W-:-:S00]  /*1f9a0*/  NOP ;  /* 0x0000000000007918 */ /* 0x000fc00000000000 */
        /* <DEDUP_REMOVED lines=13> */
.L_x_548:


//--------------------- .nv.shared._ZN7cutlass13device_kernelINS_4gemm6kernel13GemmUniversalIN4cute5tupleIJiiiiEEENS1_10collective13CollectiveMmaINS1_37MainloopSm90TmaGmmaWarpSpecializedFP8ILi17ENS5_IJNS4_1CILi1EEESB_SB_EEENS1_35KernelTmaWarpSpecializedCooperativeEEENS5_IJNSA_ILi192EEENSA_ILi224EEENSA_ILi32EEEEEENS_12float_e4m3_tENS5_IJlSB_lEEESJ_SK_NS4_8TiledMMAINS4_8MMA_AtomIJNS4_4SM904GMMA30MMA_64x32x32_F32E4M3E4M3_SS_TNILNSO_7ScaleInE1ELSQ_1EEEEEENS4_6LayoutINS5_IJNSA_ILi2EEESB_SB_EEENS5_IJSB_NSA_ILi0EEESW_EEEEENS5_IJNS4_10UnderscoreESZ_SZ_EEEEENS4_13SM90_TMA_LOADENS4_14ComposedLayoutINS4_7SwizzleILi1ELi4ELi3EEENS4_18smem_ptr_flag_bitsILi8EEENST_INS5_IJNSA_ILi8EEESH_EEENS5_IJSH_SB_EEEEEEEvNS4_8identityES12_S1C_vS1D_EENS_8epilogue10collective6detail29Sm90TmaWarpSpecializedAdapterINS1G_15DefaultEpilogueISJ_SK_SK_NS1F_6thread17LinearCombinationISJ_Li1EffLNS1K_9ScaleType4KindE0ELNS_15FloatRoundStyleE2ESJ_EENS1_15EpilogueDefaultEEEEEvvEEEEvNT_6ParamsE --------------------------
	.section	.nv.shared._ZN7cutlass13device_kernelINS_4gemm6kernel13GemmUniversalIN4cute5tupleIJiiiiEEENS1_10collective13CollectiveMmaINS1_37MainloopSm90TmaGmmaWarpSpecializedFP8ILi17ENS5_IJNS4_1CILi1EEESB_SB_EEENS1_35KernelTmaWarpSpecializedCooperativeEEENS5_IJNSA_ILi192EEENSA_ILi224EEENSA_ILi32EEEEEENS_12float_e4m3_tENS5_IJlSB_lEEESJ_SK_NS4_8TiledMMAINS4_8MMA_AtomIJNS4_4SM904GMMA30MMA_64x32x32_F32E4M3E4M3_SS_TNILNSO_7ScaleInE1ELSQ_1EEEEEENS4_6LayoutINS5_IJNSA_ILi2EEESB_SB_EEENS5_IJSB_NSA_ILi0EEESW_EEEEENS5_IJNS4_10UnderscoreESZ_SZ_EEEEENS4_13SM90_TMA_LOADENS4_14ComposedLayoutINS4_7SwizzleILi1ELi4ELi3EEENS4_18smem_ptr_flag_bitsILi8EEENST_INS5_IJNSA_ILi8EEESH_EEENS5_IJSH_SB_EEEEEEEvNS4_8identityES12_S1C_vS1D_EENS_8epilogue10collective6detail29Sm90TmaWarpSpecializedAdapterINS1G_15DefaultEpilogueISJ_SK_SK_NS1F_6thread17LinearCombinationISJ_Li1EffLNS1K_9ScaleType4KindE0ELNS_15FloatRoundStyleE2ESJ_EENS1_15EpilogueDefaultEEEEEvvEEEEvNT_6ParamsE,"aw",@nobits
	.sectionflags	@""
	.align	16
	.zero		1024


//--------------------- .nv.shared.reserved.0     --------------------------
	.section	.nv.shared.reserved.0,"aw",@nobits
	.weak		__nv_reservedSMEM_offset_0_alias
	.size		__nv_reservedSMEM_offset_0_alias, 0, 0
	.other		__nv_reservedSMEM_offset_0_alias,@"STO_CUDA_RESERVED_SHARED STV_DEFAULT"
__nv_reservedSMEM_offset_0_alias:
	.zero		0


//--------------------- .nv.global                --------------------------
	.section	.nv.global,"aw",@nobits
.nv.global:
	.type		_ZN39_INTERNAL_ab3e022c_4_k_cu_de3c0f48_37134cute1_E,@object
	.size		_ZN39_INTERNAL_ab3e022c_4_k_cu_de3c0f48_37134cute1_E,(_ZN39_INTERNAL_ab3e022c_4_k_cu_de3c0f48_37134cuda3std3__45__cpo6cbeginE - _ZN39_INTERNAL_ab3e022c_4_k_cu_de3c0f48_37134cute1_E)
_ZN39_INTERNAL_ab3e022c_4_k_cu_de3c0f48_37134cute1_E:
	.zero		1
	.type		_ZN39_INTERNAL_ab3e022c_4_k_cu_de3c0f48_37134cuda3std3__45__cpo6cbeginE,@object
	.size		_ZN39_INTERNAL_ab3e022c_4_k_cu_de3c0f48_37134cuda3std3__45__cpo6cbeginE,(_ZN39_INTERNAL_ab3e022c_4_k_cu_de3c0f48_37134cuda3std3__48in_placeE - _ZN39_INTERNAL_ab3e022c_4_k_cu_de3c0f48_37134cuda3std3__45__cpo6cbeginE)
_ZN39_INTERNAL_ab3e022c_4_k_cu_de3c0f48_37134cuda3std3__45__cpo6cbeginE:
	.zero		1
	.type		_ZN39_INTERNAL_ab3e022c_4_k_cu_de3c0f48_37134cuda3std3__48in_placeE,@object
	.size		_ZN39_INTERNAL_ab3e022c_4_k_cu_de3c0f48_37134cuda3std3__48in_placeE,(_ZN39_INTERNAL_ab3e022c_4_k_cu_de3c0f48_37134cuda3std6ranges3__45__cpo9iter_moveE - _ZN39_INTERNAL_ab3e022c_4_k_cu_de3c0f48_37134cuda3std3__48in_placeE)
_ZN39_INTERNAL_ab3e022c_4_k_cu_de3c0f48_37134cuda3std3__48in_placeE:
	.zero		1
	.type		_ZN39_INTERNAL_ab3e022c_4_k_cu_de3c0f48_37134cuda3std6ranges3__45__cpo9iter_moveE,@object
	.size		_ZN39_INTERNAL_ab3e022c_4_k_cu_de3c0f48_37134cuda3std6ranges3__45__cpo9iter_moveE,(_ZN39_INTERNAL_ab3e022c_4_k_cu_de3c0f48_37134cuda3std3__45__cpo5beginE - _ZN39_INTERNAL_ab3e022c_4_k_cu_de3c0f48_37134cuda3std6ranges3__45__cpo9iter_moveE)
_ZN39_INTERNAL_ab3e022c_4_k_cu_de3c0f48_37134cuda3std6ranges3__45__cpo9iter_moveE:
	.zero		1
	.type		_ZN39_INTERNAL_ab3e022c_4_k_cu_de3c0f48_37134cuda3std3__45__cpo5beginE,@object
	.size		_ZN39_INTERNAL_ab3e022c_4_k_cu_de3c0f48_37134cuda3std3__45__cpo5beginE,(_ZN39_INTERNAL_ab3e022c_4_k_cu_de3c0f48_37134cuda3std3__441_GLOBAL__N__ab3e022c_4_k_cu_de3c0f48_37136ignoreE - _ZN39_INTERNAL_ab3e022c_4_k_cu_de3c0f48_37134cuda3std3__45__cpo5beginE)
_ZN39_INTERNAL_ab3e022c_4_k_cu_de3c0f48_37134cuda3std3__45__cpo5beginE:
	.zero		1
	.type		_ZN39_INTERNAL_ab3e022c_4_k_cu_de3c0f48_37134cuda3std3__441_GLOBAL__N__ab3e022c_4_k_cu_de3c0f48_37136ignoreE,@object
	.size		_ZN39_INTERNAL_ab3e022c_4_k_cu_de3c0f48_37134cuda3std3__441_GLOBAL__N__ab3e022c_4_k_cu_de3c0f48_37136ignoreE,(_ZN39_INTERNAL_ab3e022c_4_k_cu_de3c0f48_37134cute7productE - _ZN39_INTERNAL_ab3e022c_4_k_cu_de3c0f48_37134cuda3std3__441_GLOBAL__N__ab3e022c_4_k_cu_de3c0f48_37136ignoreE)
_ZN39_INTERNAL_ab3e022c_4_k_cu_de3c0f48_37134cuda3std3__441_GLOBAL__N__ab3e022c_4_k_cu_de3c0f48_37136ignoreE:
	.zero		1
	.type		_ZN39_INTERNAL_ab3e022c_4_k_cu_de3c0f48_37134cute7productE,@object
	.size		_ZN39_INTERNAL_ab3e022c_4_k_cu_de3c0f48_37134cute7productE,(_ZN39_INTERNAL_ab3e022c_4_k_cu_de3c0f48_37134cuda3std3__45__cpo3endE - _ZN39_INTERNAL_ab3e022c_4_k_cu_de3c0f48_37134cute7productE)
_ZN39_INTERNAL_ab3e022c_4_k_cu_de3c0f48_37134cute7productE:
	.zero		1
	.type		_ZN39_INTERNAL_ab3e022c_4_k_cu_de3c0f48_37134cuda3std3__45__cpo3endE,@object
	.size		_ZN39_INTERNAL_ab3e022c_4_k_cu_de3c0f48_37134cuda3std3__45__cpo3endE,(_ZN39_INTERNAL_ab3e022c_4_k_cu_de3c0f48_37134cuda3std3__419piecewise_constructE - _ZN39_INTERNAL_ab3e022c_4_k_cu_de3c0f48_37134cuda3std3__45__cpo3endE)
_ZN39_INTERNAL_ab3e022c_4_k_cu_de3c0f48_37134cuda3std3__45__cpo3endE:
	.zero		1
	.type		_ZN39_INTERNAL_ab3e022c_4_k_cu_de3c0f48_37134cuda3std3__419piecewise_constructE,@object
	.size		_ZN39_INTERNAL_ab3e022c_4_k_cu_de3c0f48_37134cuda3std3__419piecewise_constructE,(_ZN39_INTERNAL_ab3e022c_4_k_cu_de3c0f48_37134cuda3std3__45__cpo4cendE - _ZN39_INTERNAL_ab3e022c_4_k_cu_de3c0f48_37134cuda3std3__419piecewise_constructE)
_ZN39_INTERNAL_ab3e022c_4_k_cu_de3c0f48_37134cuda3std3__419piecewise_constructE:
	.zero		1
	.type		_ZN39_INTERNAL_ab3e022c_4_k_cu_de3c0f48_37134cuda3std3__45__cpo4cendE,@object
	.size		_ZN39_INTERNAL_ab3e022c_4_k_cu_de3c0f48_37134cuda3std3__45__cpo4cendE,(_ZN39_INTERNAL_ab3e022c_4_k_cu_de3c0f48_37134cuda3std6ranges3__45__cpo4swapE - _ZN39_INTERNAL_ab3e022c_4_k_cu_de3c0f48_37134cuda3std3__45__cpo4cendE)
_ZN39_INTERNAL_ab3e022c_4_k_cu_de3c0f48_37134cuda3std3__45__cpo4cendE:
	.zero		1
	.type		_ZN39_INTERNAL_ab3e022c_4_k_cu_de3c0f48_37134cuda3std6ranges3__45__cpo4swapE,@object
	.size		_ZN39_INTERNAL_ab3e022c_4_k_cu_de3c0f48_37134cuda3std6ranges3__45__cpo4swapE,(.L_7 - _ZN39_INTERNAL_ab3e022c_4_k_cu_de3c0f48_37134cuda3std6ranges3__45__cpo4swapE)
_ZN39_INTERNAL_ab3e022c_4_k_cu_de3c0f48_37134cuda3std6ranges3__45__cpo4swapE:
	.zero		1
.L_7:


//--------------------- .nv.constant0._ZN7cutlass13device_kernelINS_4gemm6kernel13GemmUniversalIN4cute5tupleIJiiiiEEENS1_10collective13CollectiveMmaINS1_37MainloopSm90TmaGmmaWarpSpecializedFP8ILi17ENS5_IJNS4_1CILi1EEESB_SB_EEENS1_35KernelTmaWarpSpecializedCooperativeEEENS5_IJNSA_ILi192EEENSA_ILi224EEENSA_ILi32EEEEEENS_12float_e4m3_tENS5_IJlSB_lEEESJ_SK_NS4_8TiledMMAINS4_8MMA_AtomIJNS4_4SM904GMMA30MMA_64x32x32_F32E4M3E4M3_SS_TNILNSO_7ScaleInE1ELSQ_1EEEEEENS4_6LayoutINS5_IJNSA_ILi2EEESB_SB_EEENS5_IJSB_NSA_ILi0EEESW_EEEEENS5_IJNS4_10UnderscoreESZ_SZ_EEEEENS4_13SM90_TMA_LOADENS4_14ComposedLayoutINS4_7SwizzleILi1ELi4ELi3EEENS4_18smem_ptr_flag_bitsILi8EEENST_INS5_IJNSA_ILi8EEESH_EEENS5_IJSH_SB_EEEEEEEvNS4_8identityES12_S1C_vS1D_EENS_8epilogue10collective6detail29Sm90TmaWarpSpecializedAdapterINS1G_15DefaultEpilogueISJ_SK_SK_NS1F_6thread17LinearCombinationISJ_Li1EffLNS1K_9ScaleType4KindE0ELNS_15FloatRoundStyleE2ESJ_EENS1_15EpilogueDefaultEEEEEvvEEEEvNT_6ParamsE --------------------------
	.section	.nv.constant0._ZN7cutlass13device_kernelINS_4gemm6kernel13GemmUniversalIN4cute5tupleIJiiiiEEENS1_10collective13CollectiveMmaINS1_37MainloopSm90TmaGmmaWarpSpecializedFP8ILi17ENS5_IJNS4_1CILi1EEESB_SB_EEENS1_35KernelTmaWarpSpecializedCooperativeEEENS5_IJNSA_ILi192EEENSA_ILi224EEENSA_ILi32EEEEEENS_12float_e4m3_tENS5_IJlSB_lEEESJ_SK_NS4_8TiledMMAINS4_8MMA_AtomIJNS4_4SM904GMMA30MMA_64x32x32_F32E4M3E4M3_SS_TNILNSO_7ScaleInE1ELSQ_1EEEEEENS4_6LayoutINS5_IJNSA_ILi2EEESB_SB_EEENS5_IJSB_NSA_ILi0EEESW_EEEEENS5_IJNS4_10UnderscoreESZ_SZ_EEEEENS4_13SM90_TMA_LOADENS4_14ComposedLayoutINS4_7SwizzleILi1ELi4ELi3EEENS4_18smem_ptr_flag_bitsILi8EEENST_INS5_IJNSA_ILi8EEESH_EEENS5_IJSH_SB_EEEEEEEvNS4_8identityES12_S1C_vS1D_EENS_8epilogue10collective6detail29Sm90TmaWarpSpecializedAdapterINS1G_15DefaultEpilogueISJ_SK_SK_NS1F_6thread17LinearCombinationISJ_Li1EffLNS1K_9ScaleType4KindE0ELNS_15FloatRoundStyleE2ESJ_EENS1_15EpilogueDefaultEEEEEvvEEEEvNT_6ParamsE,"a",@progbits
	.sectionflags	@""
	.align	4
.nv.constant0._ZN7cutlass13device_kernelINS_4gemm6kernel13GemmUniversalIN4cute5tupleIJiiiiEEENS1_10collective13CollectiveMmaINS1_37MainloopSm90TmaGmmaWarpSpecializedFP8ILi17ENS5_IJNS4_1CILi1EEESB_SB_EEENS1_35KernelTmaWarpSpecializedCooperativeEEENS5_IJNSA_ILi192EEENSA_ILi224EEENSA_ILi32EEEEEENS_12float_e4m3_tENS5_IJlSB_lEEESJ_SK_NS4_8TiledMMAINS4_8MMA_AtomIJNS4_4SM904GMMA30MMA_64x32x32_F32E4M3E4M3_SS_TNILNSO_7ScaleInE1ELSQ_1EEEEEENS4_6LayoutINS5_IJNSA_ILi2EEESB_SB_EEENS5_IJSB_NSA_ILi0EEESW_EEEEENS5_IJNS4_10UnderscoreESZ_SZ_EEEEENS4_13SM90_TMA_LOADENS4_14ComposedLayoutINS4_7SwizzleILi1ELi4ELi3EEENS4_18smem_ptr_flag_bitsILi8EEENST_INS5_IJNSA_ILi8EEESH_EEENS5_IJSH_SB_EEEEEEEvNS4_8identityES12_S1C_vS1D_EENS_8epilogue10collective6detail29Sm90TmaWarpSpecializedAdapterINS1G_15DefaultEpilogueISJ_SK_SK_NS1F_6thread17LinearCombinationISJ_Li1EffLNS1K_9ScaleType4KindE0ELNS_15FloatRoundStyleE2ESJ_EENS1_15EpilogueDefaultEEEEEvvEEEEvNT_6ParamsE:
	.zero		1664


//--------------------- SYMBOLS --------------------------

	.type		.nv.reservedSmem.offset0,@object
	.size		.nv.reservedSmem.offset0,0x4
